def attn_fwd(
    Q,
    K,
    V,
    Out,
    Lse,
    sm_scale,
    stride_qz,
    stride_qh,
    stride_qm,
    stride_qk,
    stride_kz,
    stride_kh,
    stride_kn,
    stride_kk,
    stride_vz,
    stride_vh,
    stride_vn,
    stride_vk,
    stride_oz,
    stride_oh,
    stride_om,
    stride_ok,
    seqlen_q,
    seqlen_k,
    BLOCK_M: tl.constexpr,
    BLOCK_N: tl.constexpr,
    HEAD_DIM: tl.constexpr,
    CAUSAL: tl.constexpr,
):
    start_m = tl.program_id(0)
    off_hz = tl.program_id(1)
    q_off = off_hz * stride_qh
    k_off = off_hz * stride_kh
    v_off = off_hz * stride_vh
    offs_m = start_m * BLOCK_M + tl.arange(0, BLOCK_M)
    offs_d = tl.arange(0, HEAD_DIM)
    offs_n = tl.arange(0, BLOCK_N)
    q_ptrs = Q + q_off + offs_m[:, None] * stride_qm + offs_d[None, :] * stride_qk
    k_ptrs = K + k_off + offs_d[:, None] * stride_kk + offs_n[None, :] * stride_kn
    v_ptrs = V + v_off + offs_n[:, None] * stride_vn + offs_d[None, :] * stride_vk
    m_i = tl.full([BLOCK_M], float("-inf"), dtype=tl.float32)
    l_i = tl.zeros([BLOCK_M], dtype=tl.float32) + 1.0
    acc = tl.zeros([BLOCK_M, HEAD_DIM], dtype=tl.float32)
    q = tl.load(q_ptrs)
    acc, l_i, m_i = _attn_fwd_inner(
        acc,
        l_i,
        m_i,
        q,
        k_ptrs,
        v_ptrs,
        sm_scale,
        stride_kn,
        stride_vn,
        start_m,
        seqlen_k,
        BLOCK_M,
        BLOCK_N,
        HEAD_DIM,
        CAUSAL,
    )
    acc = acc / l_i[:, None]
    lse = m_i + tl.math.log2(l_i) / 1.4426950408889634
    o_ptrs = (
        Out
        + off_hz * stride_oh
        + offs_m[:, None] * stride_om
        + offs_d[None, :] * stride_ok
    )
    tl.store(o_ptrs, acc.to(Out.dtype.element_ty))
    tl.store(Lse + off_hz * seqlen_q + offs_m, lse)

# config = {"BLOCK_M": 128, "BLOCK_N": 128, "HEAD_DIM": 64, "arch": "sm_90", "causal": false, "dtype": "fp8e4m3", "num_stages": 3, "num_warps": 4}
# arch = sm_90


// ===== COMPILED SASS (sm_90a) =====

	.target	sm_90a

	.elftype	@"ET_EXEC"


//--------------------- .note.nv.tkinfo           --------------------------
	.section	.note.nv.tkinfo,"",@"SHT_NOTE"
	.sectionflags	@"SHF_NOTE_NV_TKINFO"
	.tkinfo
        /*0018*/ 	.word	0x00000002
        /*0030*/ 	.string	""
        /*0030*/ 	.string	"ptxas"
        /*0030*/ 	.string	"Cuda compilation tools, release 13.0, V13.0.88"
        /*0030*/ 	.string	"Build cuda_13.0.r13.0/compiler.36424714_0"
        /*0030*/ 	.string	"-v  -suppress-debug-info  -lineinfo  -arch sm_90a "



//--------------------- .note.nv.cuinfo           --------------------------
	.section	.note.nv.cuinfo,"",@"SHT_NOTE"
	.sectionflags	@"SHF_NOTE_NV_CUINFO"
        /*0018*/ 	.short	0x0002
        /*001a*/ 	.short	0x005a
        /*001c*/ 	.short	0x0082
	.zero		2


//--------------------- .nv.info                  --------------------------
	.section	.nv.info,"",@"SHT_CUDA_INFO"
	.align	4


	//----- nvinfo : EIATTR_REGCOUNT
	.align		4
        /*0000*/ 	.byte	0x04, 0x2f
        /*0002*/ 	.short	(.L_2 - .L_1)
	.align		4
.L_1:
        /*0004*/ 	.word	index@(attn_fwd)
        /*0008*/ 	.word	0x000000ff


	//----- nvinfo : EIATTR_FRAME_SIZE
	.align		4
.L_2:
        /*000c*/ 	.byte	0x04, 0x11
        /*000e*/ 	.short	(.L_4 - .L_3)
	.align		4
.L_3:
        /*0010*/ 	.word	index@(attn_fwd)
        /*0014*/ 	.word	0x00000458


	//----- nvinfo : EIATTR_MIN_STACK_SIZE
	.align		4
.L_4:
        /*0018*/ 	.byte	0x04, 0x12
        /*001a*/ 	.short	(.L_6 - .L_5)
	.align		4
.L_5:
        /*001c*/ 	.word	index@(attn_fwd)
        /*0020*/ 	.word	0x00000458
.L_6:


//--------------------- .nv.compat                --------------------------
	.section	.nv.compat,"",@"SHT_CUDA_COMPAT_INFO"
	.align	4
        /*0000*/ 	.byte	0x02, 0x09, 0x01, 0x00, 0x02, 0x02, 0x04, 0x00, 0x02, 0x05, 0x05, 0x00, 0x03, 0x07, 0x01, 0x01
        /*0010*/ 	.byte	0x02, 0x03, 0x00, 0x00, 0x02, 0x06, 0x01, 0x00, 0x04, 0x0b, 0x08, 0x00, 0x00, 0x00, 0x00, 0x00
        /*0020*/ 	.byte	0x00, 0x00, 0x00, 0x00


//--------------------- .nv.info.attn_fwd         --------------------------
	.section	.nv.info.attn_fwd,"",@"SHT_CUDA_INFO"
	.sectionflags	@""
	.align	4


	//----- nvinfo : EIATTR_CUDA_API_VERSION
	.align		4
        /*0000*/ 	.byte	0x04, 0x37
        /*0002*/ 	.short	(.L_8 - .L_7)
.L_7:
        /*0004*/ 	.word	0x00000082


	//----- nvinfo : EIATTR_KPARAM_INFO
	.align		4
.L_8:
        /*0008*/ 	.byte	0x04, 0x17
        /*000a*/ 	.short	(.L_10 - .L_9)
.L_9:
        /*000c*/ 	.word	0x00000000
        /*0010*/ 	.short	0x0019
        /*0012*/ 	.short	0x0080
        /*0014*/ 	.byte	0x00, 0xf4, 0x21, 0x00


	//----- nvinfo : EIATTR_KPARAM_INFO
	.align		4
.L_10:
        /*0018*/ 	.byte	0x04, 0x17
        /*001a*/ 	.short	(.L_12 - .L_11)
.L_11:
        /*001c*/ 	.word	0x00000000
        /*0020*/ 	.short	0x0018
        /*0022*/ 	.short	0x0078
        /*0024*/ 	.byte	0x00, 0xf4, 0x21, 0x00


	//----- nvinfo : EIATTR_KPARAM_INFO
	.align		4
.L_12:
        /*0028*/ 	.byte	0x04, 0x17
        /*002a*/ 	.short	(.L_14 - .L_13)
.L_13:
        /*002c*/ 	.word	0x00000000
        /*0030*/ 	.short	0x0017
        /*0032*/ 	.short	0x0070
        /*0034*/ 	.byte	0x00, 0xf0, 0x11, 0x00


	//----- nvinfo : EIATTR_KPARAM_INFO
	.align		4
.L_14:
        /*0038*/ 	.byte	0x04, 0x17
        /*003a*/ 	.short	(.L_16 - .L_15)
.L_15:
        /*003c*/ 	.word	0x00000000
        /*0040*/ 	.short	0x0016
        /*0042*/ 	.short	0x006c
        /*0044*/ 	.byte	0x00, 0xf0, 0x11, 0x00


	//----- nvinfo : EIATTR_KPARAM_INFO
	.align		4
.L_16:
        /*0048*/ 	.byte	0x04, 0x17
        /*004a*/ 	.short	(.L_18 - .L_17)
.L_17:
        /*004c*/ 	.word	0x00000000
        /*0050*/ 	.short	0x0015
        /*0052*/ 	.short	0x0068
        /*0054*/ 	.byte	0x00, 0xf0, 0x11, 0x00


	//----- nvinfo : EIATTR_KPARAM_INFO
	.align		4
.L_18:
        /*0058*/ 	.byte	0x04, 0x17
        /*005a*/ 	.short	(.L_20 - .L_19)
.L_19:
        /*005c*/ 	.word	0x00000000
        /*0060*/ 	.short	0x0014
        /*0062*/ 	.short	0x0064
        /*0064*/ 	.byte	0x00, 0xf0, 0x11, 0x00


	//----- nvinfo : EIATTR_KPARAM_INFO
	.align		4
.L_20:
        /*0068*/ 	.byte	0x04, 0x17
        /*006a*/ 	.short	(.L_22 - .L_21)
.L_21:
        /*006c*/ 	.word	0x00000000
        /*0070*/ 	.short	0x0013
        /*0072*/ 	.short	0x0060
        /*0074*/ 	.byte	0x00, 0xf0, 0x11, 0x00


	//----- nvinfo : EIATTR_KPARAM_INFO
	.align		4
.L_22:
        /*0078*/ 	.byte	0x04, 0x17
        /*007a*/ 	.short	(.L_24 - .L_23)
.L_23:
        /*007c*/ 	.word	0x00000000
        /*0080*/ 	.short	0x0012
        /*0082*/ 	.short	0x005c
        /*0084*/ 	.byte	0x00, 0xf0, 0x11, 0x00


	//----- nvinfo : EIATTR_KPARAM_INFO
	.align		4
.L_24:
        /*0088*/ 	.byte	0x04, 0x17
        /*008a*/ 	.short	(.L_26 - .L_25)
.L_25:
        /*008c*/ 	.word	0x00000000
        /*0090*/ 	.short	0x0011
        /*0092*/ 	.short	0x0058
        /*0094*/ 	.byte	0x00, 0xf0, 0x11, 0x00


	//----- nvinfo : EIATTR_KPARAM_INFO
	.align		4
.L_26:
        /*0098*/ 	.byte	0x04, 0x17
        /*009a*/ 	.short	(.L_28 - .L_27)
.L_27:
        /*009c*/ 	.word	0x00000000
        /*00a0*/ 	.short	0x0010
        /*00a2*/ 	.short	0x0054
        /*00a4*/ 	.byte	0x00, 0xf0, 0x11, 0x00


	//----- nvinfo : EIATTR_KPARAM_INFO
	.align		4
.L_28:
        /*00a8*/ 	.byte	0x04, 0x17
        /*00aa*/ 	.short	(.L_30 - .L_29)
.L_29:
        /*00ac*/ 	.word	0x00000000
        /*00b0*/ 	.short	0x000f
        /*00b2*/ 	.short	0x0050
        /*00b4*/ 	.byte	0x00, 0xf0, 0x11, 0x00


	//----- nvinfo : EIATTR_KPARAM_INFO
	.align		4
.L_30:
        /*00b8*/ 	.byte	0x04, 0x17
        /*00ba*/ 	.short	(.L_32 - .L_31)
.L_31:
        /*00bc*/ 	.word	0x00000000
        /*00c0*/ 	.short	0x000e
        /*00c2*/ 	.short	0x004c
        /*00c4*/ 	.byte	0x00, 0xf0, 0x11, 0x00


	//----- nvinfo : EIATTR_KPARAM_INFO
	.align		4
.L_32:
        /*00c8*/ 	.byte	0x04, 0x17
        /*00ca*/ 	.short	(.L_34 - .L_33)
.L_33:
        /*00cc*/ 	.word	0x00000000
        /*00d0*/ 	.short	0x000d
        /*00d2*/ 	.short	0x0048
        /*00d4*/ 	.byte	0x00, 0xf0, 0x11, 0x00


	//----- nvinfo : EIATTR_KPARAM_INFO
	.align		4
.L_34:
        /*00d8*/ 	.byte	0x04, 0x17
        /*00da*/ 	.short	(.L_36 - .L_35)
.L_35:
        /*00dc*/ 	.word	0x00000000
        /*00e0*/ 	.short	0x000c
        /*00e2*/ 	.short	0x0044
        /*00e4*/ 	.byte	0x00, 0xf0, 0x11, 0x00


	//----- nvinfo : EIATTR_KPARAM_INFO
	.align		4
.L_36:
        /*00e8*/ 	.byte	0x04, 0x17
        /*00ea*/ 	.short	(.L_38 - .L_37)
.L_37:
        /*00ec*/ 	.word	0x00000000
        /*00f0*/ 	.short	0x000b
        /*00f2*/ 	.short	0x0040
        /*00f4*/ 	.byte	0x00, 0xf0, 0x11, 0x00


	//----- nvinfo : EIATTR_KPARAM_INFO
	.align		4
.L_38:
        /*00f8*/ 	.byte	0x04, 0x17
        /*00fa*/ 	.short	(.L_40 - .L_39)
.L_39:
        /*00fc*/ 	.word	0x00000000
        /*0100*/ 	.short	0x000a
        /*0102*/ 	.short	0x003c
        /*0104*/ 	.byte	0x00, 0xf0, 0x11, 0x00


	//----- nvinfo : EIATTR_KPARAM_INFO
	.align		4
.L_40:
        /*0108*/ 	.byte	0x04, 0x17
        /*010a*/ 	.short	(.L_42 - .L_41)
.L_41:
        /*010c*/ 	.word	0x00000000
        /*0110*/ 	.short	0x0009
        /*0112*/ 	.short	0x0038
        /*0114*/ 	.byte	0x00, 0xf0, 0x11, 0x00


	//----- nvinfo : EIATTR_KPARAM_INFO
	.align		4
.L_42:
        /*0118*/ 	.byte	0x04, 0x17
        /*011a*/ 	.short	(.L_44 - .L_43)
.L_43:
        /*011c*/ 	.word	0x00000000
        /*0120*/ 	.short	0x0008
        /*0122*/ 	.short	0x0034
        /*0124*/ 	.byte	0x00, 0xf0, 0x11, 0x00


	//----- nvinfo : EIATTR_KPARAM_INFO
	.align		4
.L_44:
        /*0128*/ 	.byte	0x04, 0x17
        /*012a*/ 	.short	(.L_46 - .L_45)
.L_45:
        /*012c*/ 	.word	0x00000000
        /*0130*/ 	.short	0x0007
        /*0132*/ 	.short	0x0030
        /*0134*/ 	.byte	0x00, 0xf0, 0x11, 0x00


	//----- nvinfo : EIATTR_KPARAM_INFO
	.align		4
.L_46:
        /*0138*/ 	.byte	0x04, 0x17
        /*013a*/ 	.short	(.L_48 - .L_47)
.L_47:
        /*013c*/ 	.word	0x00000000
        /*0140*/ 	.short	0x0006
        /*0142*/ 	.short	0x002c
        /*0144*/ 	.byte	0x00, 0xf0, 0x11, 0x00


	//----- nvinfo : EIATTR_KPARAM_INFO
	.align		4
.L_48:
        /*0148*/ 	.byte	0x04, 0x17
        /*014a*/ 	.short	(.L_50 - .L_49)
.L_49:
        /*014c*/ 	.word	0x00000000
        /*0150*/ 	.short	0x0005
        /*0152*/ 	.short	0x0028
        /*0154*/ 	.byte	0x00, 0xf0, 0x11, 0x00


	//----- nvinfo : EIATTR_KPARAM_INFO
	.align		4
.L_50:
        /*0158*/ 	.byte	0x04, 0x17
        /*015a*/ 	.short	(.L_52 - .L_51)
.L_51:
        /*015c*/ 	.word	0x00000000
        /*0160*/ 	.short	0x0004
        /*0162*/ 	.short	0x0020
        /*0164*/ 	.byte	0x00, 0xf4, 0x21, 0x00


	//----- nvinfo : EIATTR_KPARAM_INFO
	.align		4
.L_52:
        /*0168*/ 	.byte	0x04, 0x17
        /*016a*/ 	.short	(.L_54 - .L_53)
.L_53:
        /*016c*/ 	.word	0x00000000
        /*0170*/ 	.short	0x0003
        /*0172*/ 	.short	0x0018
        /*0174*/ 	.byte	0x00, 0xf4, 0x21, 0x00


	//----- nvinfo : EIATTR_KPARAM_INFO
	.align		4
.L_54:
        /*0178*/ 	.byte	0x04, 0x17
        /*017a*/ 	.short	(.L_56 - .L_55)
.L_55:
        /*017c*/ 	.word	0x00000000
        /*0180*/ 	.short	0x0002
        /*0182*/ 	.short	0x0010
        /*0184*/ 	.byte	0x00, 0xf4, 0x21, 0x00


	//----- nvinfo : EIATTR_KPARAM_INFO
	.align		4
.L_56:
        /*0188*/ 	.byte	0x04, 0x17
        /*018a*/ 	.short	(.L_58 - .L_57)
.L_57:
        /*018c*/ 	.word	0x00000000
        /*0190*/ 	.short	0x0001
        /*0192*/ 	.short	0x0008
        /*0194*/ 	.byte	0x00, 0xf4, 0x21, 0x00


	//----- nvinfo : EIATTR_KPARAM_INFO
	.align		4
.L_58:
        /*0198*/ 	.byte	0x04, 0x17
        /*019a*/ 	.short	(.L_60 - .L_59)
.L_59:
        /*019c*/ 	.word	0x00000000
        /*01a0*/ 	.short	0x0000
        /*01a2*/ 	.short	0x0000
        /*01a4*/ 	.byte	0x00, 0xf4, 0x21, 0x00


	//----- nvinfo : EIATTR_SPARSE_MMA_MASK
	.align		4
.L_60:
        /*01a8*/ 	.byte	0x03, 0x50
        /*01aa*/ 	.short	0x0000


	//----- nvinfo : EIATTR_MAXREG_COUNT
	.align		4
        /*01ac*/ 	.byte	0x03, 0x1b
        /*01ae*/ 	.short	0x00ff


	//----- nvinfo : EIATTR_NUM_BARRIERS
	.align		4
        /*01b0*/ 	.byte	0x02, 0x4c
        /*01b2*/ 	.byte	0x01
	.zero		1


	//----- nvinfo : EIATTR_ANNOTATIONS
	.align		4
        /*01b4*/ 	.byte	0x04, 0x55
        /*01b6*/ 	.short	(.L_62 - .L_61)


	//   ....[0]....
.L_61:
        /*01b8*/ 	.word	0x00000001
        /*01bc*/ 	.byte	0x00, 0x1c, 0x00, 0x00, 0x01, 0x00, 0x00, 0x00, 0x40, 0x1c, 0x00, 0x00, 0x01, 0x00, 0x00, 0x00
        /* <DEDUP_REMOVED lines=272> */
        /*12cc*/ 	.byte	0x50, 0xb4, 0x00, 0x00, 0x01, 0x00, 0x00, 0x00, 0x70, 0xb4, 0x00, 0x00


	//----- nvinfo : EIATTR_MERCURY_ISA_VERSION
	.align		4
.L_62:
        /*12d8*/ 	.byte	0x03, 0x5f
        /*12da*/ 	.short	0x0101


	//----- nvinfo : EIATTR_COOP_GROUP_MASK_REGIDS
	.align		4
        /*12dc*/ 	.byte	0x04, 0x29
        /*12de*/ 	.short	(.L_64 - .L_63)


	//   ....[0]....
.L_63:
        /*12e0*/ 	.word	0xffffffff


	//   ....[1]....
        /*12e4*/ 	.word	0xffffffff


	//   ....[2]....
        /*12e8*/ 	.word	0xffffffff


	//   ....[3]....
        /*12ec*/ 	.word	0xffffffff


	//   ....[4]....
        /*12f0*/ 	.word	0xffffffff


	//   ....[5]....
        /*12f4*/ 	.word	0xffffffff


	//   ....[6]....
        /*12f8*/ 	.word	0xffffffff


	//   ....[7]....
        /*12fc*/ 	.word	0xffffffff


	//   ....[8]....
        /*1300*/ 	.word	0xffffffff


	//   ....[9]....
        /*1304*/ 	.word	0xffffffff


	//   ....[10]....
        /*1308*/ 	.word	0xffffffff


	//   ....[11]....
        /*130c*/ 	.word	0xffffffff


	//   ....[12]....
        /*1310*/ 	.word	0xffffffff


	//   ....[13]....
        /*1314*/ 	.word	0xffffffff


	//   ....[14]....
        /*1318*/ 	.word	0xffffffff


	//   ....[15]....
        /*131c*/ 	.word	0xffffffff


	//   ....[16]....
        /*1320*/ 	.word	0xffffffff


	//   ....[17]....
        /*1324*/ 	.word	0xffffffff


	//   ....[18]....
        /*1328*/ 	.word	0xffffffff


	//   ....[19]....
        /*132c*/ 	.word	0xffffffff


	//   ....[20]....
        /*1330*/ 	.word	0xffffffff


	//   ....[21]....
        /*1334*/ 	.word	0xffffffff


	//   ....[22]....
        /*1338*/ 	.word	0xffffffff


	//   ....[23]....
        /*133c*/ 	.word	0xffffffff


	//   ....[24]....
        /*1340*/ 	.word	0xffffffff


	//   ....[25]....
        /*1344*/ 	.word	0xffffffff


	//   ....[26]....
        /*1348*/ 	.word	0xffffffff


	//   ....[27]....
        /*134c*/ 	.word	0xffffffff


	//   ....[28]....
        /*1350*/ 	.word	0xffffffff


	//   ....[29]....
        /*1354*/ 	.word	0xffffffff


	//   ....[30]....
        /*1358*/ 	.word	0xffffffff


	//   ....[31]....
        /*135c*/ 	.word	0xffffffff


	//   ....[32]....
        /*1360*/ 	.word	0xffffffff


	//   ....[33]....
        /*1364*/ 	.word	0xffffffff


	//   ....[34]....
        /*1368*/ 	.word	0xffffffff


	//   ....[35]....
        /*136c*/ 	.word	0xffffffff


	//   ....[36]....
        /*1370*/ 	.word	0xffffffff


	//   ....[37]....
        /*1374*/ 	.word	0xffffffff


	//   ....[38]....
        /*1378*/ 	.word	0xffffffff


	//   ....[39]....
        /*137c*/ 	.word	0xffffffff


	//   ....[40]....
        /*1380*/ 	.word	0xffffffff


	//   ....[41]....
        /*1384*/ 	.word	0xffffffff


	//   ....[42]....
        /*1388*/ 	.word	0xffffffff


	//   ....[43]....
        /*138c*/ 	.word	0xffffffff


	//   ....[44]....
        /*1390*/ 	.word	0xffffffff


	//   ....[45]....
        /*1394*/ 	.word	0xffffffff


	//   ....[46]....
        /*1398*/ 	.word	0xffffffff


	//   ....[47]....
        /*139c*/ 	.word	0xffffffff


	//----- nvinfo : EIATTR_COOP_GROUP_INSTR_OFFSETS
	.align		4
.L_64:
        /*13a0*/ 	.byte	0x04, 0x28
        /*13a2*/ 	.short	(.L_66 - .L_65)


	//   ....[0]....
.L_65:
        /*13a4*/ 	.word	0x00007840


	//   ....[1]....
        /*13a8*/ 	.word	0x00007ce0


	//   ....[2]....
        /*13ac*/ 	.word	0x00007e20


	//   ....[3]....
        /*13b0*/ 	.word	0x00007ee0


	//   ....[4]....
        /*13b4*/ 	.word	0x00008760


	//   ....[5]....
        /*13b8*/ 	.word	0x00008840


	//   ....[6]....
        /*13bc*/ 	.word	0x000090c0


	//   ....[7]....
        /*13c0*/ 	.word	0x00009260


	//   ....[8]....
        /*13c4*/ 	.word	0x0000a6c0


	//   ....[9]....
        /*13c8*/ 	.word	0x0000a850


	//   ....[10]....
        /*13cc*/ 	.word	0x0000a8b0


	//   ....[11]....
        /*13d0*/ 	.word	0x0000a8e0


	//   ....[12]....
        /*13d4*/ 	.word	0x0000a910


	//   ....[13]....
        /*13d8*/ 	.word	0x0000a940


	//   ....[14]....
        /*13dc*/ 	.word	0x0000a960


	//   ....[15]....
        /*13e0*/ 	.word	0x0000aa10


	//   ....[16]....
        /*13e4*/ 	.word	0x0000aa20


	//   ....[17]....
        /*13e8*/ 	.word	0x0000aaa0


	//   ....[18]....
        /*13ec*/ 	.word	0x0000aab0


	//   ....[19]....
        /*13f0*/ 	.word	0x0000aaf0


	//   ....[20]....
        /*13f4*/ 	.word	0x0000ab00


	//   ....[21]....
        /*13f8*/ 	.word	0x0000ab10


	//   ....[22]....
        /*13fc*/ 	.word	0x0000ab20


	//   ....[23]....
        /*1400*/ 	.word	0x0000ab30


	//   ....[24]....
        /*1404*/ 	.word	0x0000ab40


	//   ....[25]....
        /*1408*/ 	.word	0x0000ab50


	//   ....[26]....
        /*140c*/ 	.word	0x0000ab70


	//   ....[27]....
        /*1410*/ 	.word	0x0000ab80


	//   ....[28]....
        /*1414*/ 	.word	0x0000ab90


	//   ....[29]....
        /*1418*/ 	.word	0x0000aba0


	//   ....[30]....
        /*141c*/ 	.word	0x0000abb0


	//   ....[31]....
        /*1420*/ 	.word	0x0000abc0


	//   ....[32]....
        /*1424*/ 	.word	0x0000abe0


	//   ....[33]....
        /*1428*/ 	.word	0x0000ac00


	//   ....[34]....
        /*142c*/ 	.word	0x0000ac10


	//   ....[35]....
        /*1430*/ 	.word	0x0000ac60


	//   ....[36]....
        /*1434*/ 	.word	0x0000ac80


	//   ....[37]....
        /*1438*/ 	.word	0x0000aca0


	//   ....[38]....
        /*143c*/ 	.word	0x0000acc0


	//   ....[39]....
        /*1440*/ 	.word	0x0000ace0


	//   ....[40]....
        /*1444*/ 	.word	0x0000bc00


	//   ....[41]....
        /*1448*/ 	.word	0x0000bc20


	//   ....[42]....
        /*144c*/ 	.word	0x0000bc30


	//   ....[43]....
        /*1450*/ 	.word	0x0000bc40


	//   ....[44]....
        /*1454*/ 	.word	0x0000bc60


	//   ....[45]....
        /*1458*/ 	.word	0x0000bca0


	//   ....[46]....
        /*145c*/ 	.word	0x0000bcb0


	//   ....[47]....
        /*1460*/ 	.word	0x0000bcc0


	//----- nvinfo : EIATTR_EXIT_INSTR_OFFSETS
	.align		4
.L_66:
        /*1464*/ 	.byte	0x04, 0x1c
        /*1466*/ 	.short	(.L_68 - .L_67)


	//   ....[0]....
.L_67:
        /*1468*/ 	.word	0x0000f0b0


	//----- nvinfo : EIATTR_REQNTID
	.align		4
.L_68:
        /*146c*/ 	.byte	0x04, 0x10
        /*146e*/ 	.short	(.L_70 - .L_69)
.L_69:
        /*1470*/ 	.word	0x00000080
        /*1474*/ 	.word	0x00000001
        /*1478*/ 	.word	0x00000001


	//----- nvinfo : EIATTR_CBANK_PARAM_SIZE
	.align		4
.L_70:
        /*147c*/ 	.byte	0x03, 0x19
        /*147e*/ 	.short	0x0088


	//----- nvinfo : EIATTR_PARAM_CBANK
	.align		4
        /*1480*/ 	.byte	0x04, 0x0a
        /*1482*/ 	.short	(.L_72 - .L_71)
	.align		4
.L_71:
        /*1484*/ 	.word	index@(.nv.constant0.attn_fwd)
        /*1488*/ 	.short	0x0210
        /*148a*/ 	.short	0x0088


	//----- nvinfo : EIATTR_SW_WAR
	.align		4
.L_72:
        /*148c*/ 	.byte	0x04, 0x36
        /*148e*/ 	.short	(.L_74 - .L_73)
.L_73:
        /*1490*/ 	.word	0x00000008
.L_74:


//--------------------- .nv.callgraph             --------------------------
	.section	.nv.callgraph,"",@"SHT_CUDA_CALLGRAPH"
	.align	4
	.sectionentsize	8
	.align		4
        /*0000*/ 	.word	0x00000000
	.align		4
        /*0004*/ 	.word	0xffffffff
	.align		4
        /*0008*/ 	.word	0x00000000
	.align		4
        /*000c*/ 	.word	0xfffffffe
	.align		4
        /*0010*/ 	.word	0x00000000
	.align		4
        /*0014*/ 	.word	0xfffffffd
	.align		4
        /*0018*/ 	.word	0x00000000
	.align		4
        /*001c*/ 	.word	0xfffffffc


//--------------------- .nv.constant4             --------------------------
	.section	.nv.constant4,"a",@progbits
	.align	8
	.align		8
.nv.constant4:
        /*0000*/ 	.dword	_$_str


//--------------------- .text.attn_fwd            --------------------------
	.section	.text.attn_fwd,"ax",@progbits
	.align	128
        .global         attn_fwd
        .type           attn_fwd,@function
        .size           attn_fwd,(.L_x_3 - attn_fwd)
        .other          attn_fwd,@"STO_CUDA_ENTRY STV_DEFAULT"
attn_fwd:
.text.attn_fwd:
[----:B------:R-:W0:Y:S01]  /*0000*/  LDC R1, c[0x0][0x28] ;  /* 0x00000a00ff017b82 */ /* 0x000e220000000800 */
[----:B------:R-:W1:Y:S07]  /*0010*/  S2R R2, SR_TID.X ;  /* 0x0000000000027919 */ /* 0x000e6e0000002100 */
[----:B------:R-:W2:Y:S01]  /*0020*/  S2UR UR16, SR_CTAID.Y ;  /* 0x00000000001079c3 */ /* 0x000ea20000002600 */
[----:B------:R-:W-:Y:S01]  /*0030*/  ULDC.64 UR4, c[0x0][0x240] ;  /* 0x0000900000047ab9 */ /* 0x000fe20000000a00 */
[----:B------:R-:W-:Y:S01]  /*0040*/  ULDC.64 UR20, c[0x0][0x208] ;  /* 0x0000820000147ab9 */ /* 0x000fe20000000a00 */
[----:B------:R-:W3:Y:S01]  /*0050*/  S2R R0, SR_CTAID.X ;  /* 0x0000000000007919 */ /* 0x000ee20000002500 */
[----:B0-----:R-:W-:-:S04]  /*0060*/  VIADD R1, R1, 0xfffffba8 ;  /* 0xfffffba801017836 */ /* 0x001fc80000000000 */
[----:B------:R-:W0:Y:S08]  /*0070*/  LDC.64 R6, c[0x0][0x210] ;  /* 0x00008400ff067b82 */ /* 0x000e300000000a00 */
[----:B------:R-:W4:Y:S01]  /*0080*/  LDC R135, c[0x0][0x248] ;  /* 0x00009200ff877b82 */ /* 0x000f220000000800 */
[----:B--2---:R-:W-:Y:S01]  /*0090*/  UIMAD UR4, UR16, UR4, URZ ;  /* 0x00000004100472a4 */ /* 0x004fe2000f8e023f */
[----:B-1----:R-:W-:-:S05]  /*00a0*/  LOP3.LUT R3, R2, 0x7f, RZ, 0xc0, !PT ;  /* 0x0000007f02037812 */ /* 0x002fca00078ec0ff */
[----:B---3--:R-:W-:-:S04]  /*00b0*/  IMAD R4, R0, 0x80, R3 ;  /* 0x0000008000047824 */ /* 0x008fc800078e0203 */
[----:B------:R-:W-:Y:S01]  /*00c0*/  IMAD R5, R4, UR5, RZ ;  /* 0x0000000504057c24 */ /* 0x000fe2000f8e02ff */
[----:B------:R-:W-:Y:S01]  /*00d0*/  USHF.R.S32.HI UR5, URZ, 0x1f, UR4 ;  /* 0x0000001f3f057899 */ /* 0x000fe20008011404 */
[----:B----4-:R-:W-:-:S03]  /*00e0*/  IMAD R9, R135, 0x5, RZ ;  /* 0x0000000587097824 */ /* 0x010fc600078e02ff */
[----:B0-----:R-:W-:Y:S02]  /*00f0*/  IADD3 R4, P0, P1, R5, UR4, R6 ;  /* 0x0000000405047c10 */ /* 0x001fe4000f91e006 */
[----:B------:R-:W-:Y:S01]  /*0100*/  SHF.R.S32.HI R0, RZ, 0x1f, R5 ;  /* 0x0000001fff007819 */ /* 0x000fe20000011405 */
[----:B------:R-:W-:-:S03]  /*0110*/  IMAD R11, R135, 0x6, RZ ;  /* 0x00000006870b7824 */ /* 0x000fc600078e02ff */
[----:B------:R-:W-:Y:S01]  /*0120*/  IADD3.X R5, R0, UR5, R7, P0, P1 ;  /* 0x0000000500057c10 */ /* 0x000fe200087e2407 */
[C---:B------:R-:W-:Y:S02]  /*0130*/  IMAD.SHL.U32 R7, R135.reuse, 0x4, RZ ;  /* 0x0000000487077824 */ /* 0x040fe400078e00ff */
[C---:B------:R-:W-:Y:S02]  /*0140*/  IMAD R13, R135.reuse, 0x7, RZ ;  /* 0x00000007870d7824 */ /* 0x040fe400078e02ff */
[C---:B------:R-:W-:Y:S02]  /*0150*/  IMAD.SHL.U32 R15, R135.reuse, 0x8, RZ ;  /* 0x00000008870f7824 */ /* 0x040fe400078e00ff */
[C---:B------:R-:W-:Y:S02]  /*0160*/  IMAD R17, R135.reuse, 0x9, RZ ;  /* 0x0000000987117824 */ /* 0x040fe400078e02ff */
[----:B------:R-:W-:Y:S01]  /*0170*/  IMAD R19, R135, 0xa, RZ ;  /* 0x0000000a87137824 */ /* 0x000fe200078e02ff */
[-C--:B------:R-:W-:Y:S01]  /*0180*/  IADD3 R6, P6, R7, R4.reuse, RZ ;  /* 0x0000000407067210 */ /* 0x080fe20007fde0ff */
        /* <DEDUP_REMOVED lines=10> */
[----:B------:R-:W-:Y:S01]  /*0230*/  IMAD.SHL.U32 R31, R135, 0x10, RZ ;  /* 0x00000010871f7824 */ /* 0x000fe200078e00ff */
[-C--:B------:R-:W-:Y:S01]  /*0240*/  IADD3 R18, P3, R19, R4.reuse, RZ ;  /* 0x0000000413127210 */ /* 0x080fe20007f7e0ff */
[----:B------:R-:W-:Y:S01]  /*0250*/  IMAD R33, R135, 0x11, RZ ;  /* 0x0000001187217824 */ /* 0x000fe200078e02ff */
[-C--:B------:R-:W-:Y:S01]  /*0260*/  LEA.HI.X.SX32 R7, R7, R5.reuse, 0x1, P6 ;  /* 0x0000000507077211 */ /* 0x080fe200030f0eff */
[----:B------:R-:W-:Y:S01]  /*0270*/  IMAD R35, R135, 0x12, RZ ;  /* 0x0000001287237824 */ /* 0x000fe200078e02ff */
[-C--:B------:R-:W-:Y:S01]  /*0280*/  LEA.HI.X.SX32 R9, R9, R5.reuse, 0x1, P5 ;  /* 0x0000000509097211 */ /* 0x080fe200028f0eff */
[----:B------:R-:W-:Y:S01]  /*0290*/  IMAD R37, R135, 0x13, RZ ;  /* 0x0000001387257824 */ /* 0x000fe200078e02ff */
[-C--:B------:R-:W-:Y:S01]  /*02a0*/  LEA.HI.X.SX32 R11, R11, R5.reuse, 0x1, P2 ;  /* 0x000000050b0b7211 */ /* 0x080fe200010f0eff */
[----:B------:R-:W-:Y:S01]  /*02b0*/  IMAD R39, R135, 0x14, RZ ;  /* 0x0000001487277824 */ /* 0x000fe200078e02ff */
[-C--:B------:R-:W-:Y:S01]  /*02c0*/  IADD3 R20, P6, R21, R4.reuse, RZ ;  /* 0x0000000415147210 */ /* 0x080fe20007fde0ff */
[----:B------:R-:W-:Y:S01]  /*02d0*/  IMAD R41, R135, 0x15, RZ ;  /* 0x0000001587297824 */ /* 0x000fe200078e02ff */
[-C--:B------:R-:W-:Y:S01]  /*02e0*/  IADD3 R22, P5, R23, R4.reuse, RZ ;  /* 0x0000000417167210 */ /* 0x080fe20007fbe0ff */
[----:B------:R-:W-:Y:S01]  /*02f0*/  IMAD R43, R135, 0x16, RZ ;  /* 0x00000016872b7824 */ /* 0x000fe200078e02ff */
        /* <DEDUP_REMOVED lines=16> */
[-C--:B------:R-:W-:Y:S01]  /*0400*/  IADD3 R32, P3, R33, R4.reuse, RZ ;  /* 0x0000000421207210 */ /* 0x080fe20007f7e0ff */
[----:B------:R-:W-:Y:S01]  /*0410*/  IMAD R61, R135, 0x1f, RZ ;  /* 0x0000001f873d7824 */ /* 0x000fe200078e02ff */
[-C--:B------:R-:W-:Y:S01]  /*0420*/  LEA.HI.X.SX32 R21, R21, R5.reuse, 0x1, P6 ;  /* 0x0000000515157211 */ /* 0x080fe200030f0eff */
[----:B------:R-:W-:Y:S01]  /*0430*/  IMAD.SHL.U32 R63, R135, 0x20, RZ ;  /* 0x00000020873f7824 */ /* 0x000fe200078e00ff */
        /* <DEDUP_REMOVED lines=63> */
[----:B------:R-:W-:Y:S01]  /*0830*/  IMAD.SHL.U32 R127, R135, 0x2, RZ ;  /* 0x00000002877f7824 */ /* 0x000fe200078e00ff */
[----:B------:R-:W-:Y:S01]  /*0840*/  IADD3 R66, P2, R67, R4, RZ ;  /* 0x0000000443427210 */ /* 0x000fe20007f5e0ff */
[----:B------:R-:W-:Y:S01]  /*0850*/  IMAD R129, R135, 0x3, RZ ;  /* 0x0000000387817824 */ /* 0x000fe200078e02ff */
[-C--:B------:R-:W-:Y:S01]  /*0860*/  LEA.HI.X.SX32 R55, R55, R5.reuse, 0x1, P1 ;  /* 0x0000000537377211 */ /* 0x080fe200008f0eff */
[----:B------:R0:W2:Y:S01]  /*0870*/  LDG.E.U8 R0, desc[UR20][R4.64] ;  /* 0x0000001404007981 */ /* 0x0000a2000c1e1100 */
[----:B------:R-:W-:-:S02]  /*0880*/  LEA.HI.X.SX32 R57, R57, R5, 0x1, P0 ;  /* 0x0000000539397211 */ /* 0x000fc400000f0eff */
[-C--:B------:R-:W-:Y:S01]  /*0890*/  LEA.HI.X.SX32 R59, R59, R5.reuse, 0x1, P4 ;  /* 0x000000053b3b7211 */ /* 0x080fe200020f0eff */
[----:B------:R-:W3:Y:S01]  /*08a0*/  LDG.E.U8 R22, desc[UR20][R22.64] ;  /* 0x0000001416167981 */ /* 0x000ee2000c1e1100 */
[-C--:B------:R-:W-:Y:S02]  /*08b0*/  IADD3 R68, P1, R69, R4.reuse, RZ ;  /* 0x0000000445447210 */ /* 0x080fe40007f3e0ff */
[-C--:B------:R-:W-:Y:S01]  /*08c0*/  IADD3 R70, P0, R71, R4.reuse, RZ ;  /* 0x0000000447467210 */ /* 0x080fe20007f1e0ff */
[----:B------:R-:W3:Y:S01]  /*08d0*/  LDG.E.U8 R25, desc[UR20][R24.64] ;  /* 0x0000001418197981 */ /* 0x000ee2000c1e1100 */
[-C--:B------:R-:W-:Y:S02]  /*08e0*/  IADD3 R72, P4, R73, R4.reuse, RZ ;  /* 0x0000000449487210 */ /* 0x080fe40007f9e0ff */
[----:B------:R-:W-:Y:S01]  /*08f0*/  LEA.HI.X.SX32 R61, R61, R5, 0x1, P3 ;  /* 0x000000053d3d7211 */ /* 0x000fe200018f0eff */
[----:B------:R-:W4:Y:S01]  /*0900*/  LDG.E.U8 R26, desc[UR20][R26.64] ;  /* 0x000000141a1a7981 */ /* 0x000f22000c1e1100 */
[----:B------:R-:W-:-:S02]  /*0910*/  IADD3 R74, P3, R75, R4, RZ ;  /* 0x000000044b4a7210 */ /* 0x000fc40007f7e0ff */
[-C--:B------:R-:W-:Y:S01]  /*0920*/  LEA.HI.X.SX32 R63, R63, R5.reuse, 0x1, P6 ;  /* 0x000000053f3f7211 */ /* 0x080fe200030f0eff */
[----:B------:R-:W4:Y:S01]  /*0930*/  LDG.E.U8 R29, desc[UR20][R28.64] ;  /* 0x000000141c1d7981 */ /* 0x000f22000c1e1100 */
[-C--:B------:R-:W-:Y:S02]  /*0940*/  LEA.HI.X.SX32 R65, R65, R5.reuse, 0x1, P5 ;  /* 0x0000000541417211 */ /* 0x080fe400028f0eff */
[----:B------:R-:W-:Y:S01]  /*0950*/  LEA.HI.X.SX32 R67, R67, R5, 0x1, P2 ;  /* 0x0000000543437211 */ /* 0x000fe200010f0eff */
[----:B------:R1:W5:Y:S01]  /*0960*/  LDG.E.U8 R6, desc[UR20][R6.64] ;  /* 0x0000001406067981 */ /* 0x000362000c1e1100 */
[-C--:B------:R-:W-:Y:S02]  /*0970*/  IADD3 R76, P6, R77, R4.reuse, RZ ;  /* 0x000000044d4c7210 */ /* 0x080fe40007fde0ff */
[-C--:B------:R-:W-:Y:S01]  /*0980*/  IADD3 R78, P5, R79, R4.reuse, RZ ;  /* 0x000000044f4e7210 */ /* 0x080fe20007fbe0ff */
[----:B------:R-:W5:Y:S01]  /*0990*/  LDG.E.U8 R9, desc[UR20][R8.64] ;  /* 0x0000001408097981 */ /* 0x000f62000c1e1100 */
[----:B------:R-:W-:-:S02]  /*09a0*/  IADD3 R80, P2, R81, R4, RZ ;  /* 0x0000000451507210 */ /* 0x000fc40007f5e0ff */
[-C--:B------:R-:W-:Y:S01]  /*09b0*/  LEA.HI.X.SX32 R69, R69, R5.reuse, 0x1, P1 ;  /* 0x0000000545457211 */ /* 0x080fe200008f0eff */
[----:B------:R3:W2:Y:S01]  /*09c0*/  LDG.E.U8 R10, desc[UR20][R10.64] ;  /* 0x000000140a0a7981 */ /* 0x0006a2000c1e1100 */
[-C--:B------:R-:W-:Y:S02]  /*09d0*/  LEA.HI.X.SX32 R71, R71, R5.reuse, 0x1, P0 ;  /* 0x0000000547477211 */ /* 0x080fe400000f0eff */
[----:B------:R-:W-:Y:S01]  /*09e0*/  LEA.HI.X.SX32 R73, R73, R5, 0x1, P4 ;  /* 0x0000000549497211 */ /* 0x000fe200020f0eff */
[----:B------:R-:W2:Y:S01]  /*09f0*/  LDG.E.U8 R13, desc[UR20][R12.64] ;  /* 0x000000140c0d7981 */ /* 0x000ea2000c1e1100 */
[-C--:B------:R-:W-:Y:S02]  /*0a00*/  IADD3 R82, P1, R83, R4.reuse, RZ ;  /* 0x0000000453527210 */ /* 0x080fe40007f3e0ff */
[-C--:B------:R-:W-:Y:S01]  /*0a10*/  IADD3 R84, P0, R85, R4.reuse, RZ ;  /* 0x0000000455547210 */ /* 0x080fe20007f1e0ff */
[----:B------:R-:W2:Y:S01]  /*0a20*/  LDG.E.U8 R14, desc[UR20][R14.64] ;  /* 0x000000140e0e7981 */ /* 0x000ea2000c1e1100 */
[----:B------:R-:W-:-:S02]  /*0a30*/  IADD3 R86, P4, R87, R4, RZ ;  /* 0x0000000457567210 */ /* 0x000fc40007f9e0ff */
[-C--:B------:R-:W-:Y:S01]  /*0a40*/  LEA.HI.X.SX32 R75, R75, R5.reuse, 0x1, P3 ;  /* 0x000000054b4b7211 */ /* 0x080fe200018f0eff */
[----:B------:R-:W2:Y:S01]  /*0a50*/  LDG.E.U8 R17, desc[UR20][R16.64] ;  /* 0x0000001410117981 */ /* 0x000ea2000c1e1100 */
[-C--:B------:R-:W-:Y:S02]  /*0a60*/  IADD3 R88, P3, R89, R4.reuse, RZ ;  /* 0x0000000459587210 */ /* 0x080fe40007f7e0ff */
[-C--:B------:R-:W-:Y:S01]  /*0a70*/  LEA.HI.X.SX32 R77, R77, R5.reuse, 0x1, P6 ;  /* 0x000000054d4d7211 */ /* 0x080fe200030f0eff */
[----:B------:R-:W2:Y:S01]  /*0a80*/  LDG.E.U8 R18, desc[UR20][R18.64] ;  /* 0x0000001412127981 */ /* 0x000ea2000c1e1100 */
[-C--:B------:R-:W-:Y:S02]  /*0a90*/  LEA.HI.X.SX32 R79, R79, R5.reuse, 0x1, P5 ;  /* 0x000000054f4f7211 */ /* 0x080fe400028f0eff */
[----:B------:R-:W-:Y:S01]  /*0aa0*/  LEA.HI.X.SX32 R81, R81, R5, 0x1, P2 ;  /* 0x0000000551517211 */ /* 0x000fe200010f0eff */
[----:B------:R-:W2:Y:S01]  /*0ab0*/  LDG.E.U8 R21, desc[UR20][R20.64] ;  /* 0x0000001414157981 */ /* 0x000ea2000c1e1100 */
[----:B------:R-:W-:-:S02]  /*0ac0*/  IADD3 R90, P6, R91, R4, RZ ;  /* 0x000000045b5a7210 */ /* 0x000fc40007fde0ff */
[-C--:B------:R-:W-:Y:S01]  /*0ad0*/  IADD3 R92, P5, R93, R4.reuse, RZ ;  /* 0x000000045d5c7210 */ /* 0x080fe20007fbe0ff */
        /* <DEDUP_REMOVED lines=13> */
[----:B------:R-:W-:Y:S02]  /*0bb0*/  IADD3 R102, P3, R103, R4, RZ ;  /* 0x0000000467667210 */ /* 0x000fe40007f7e0ff */
[-C--:B------:R-:W-:Y:S01]  /*0bc0*/  LEA.HI.X.SX32 R91, R91, R5.reuse, 0x1, P6 ;  /* 0x000000055b5b7211 */ /* 0x080fe200030f0eff */
[----:B------:R-:W2:Y:S01]  /*0bd0*/  LDG.E.U8 R41, desc[UR20][R40.64] ;  /* 0x0000001428297981 */ /* 0x000ea2000c1e1100 */
[----:B------:R-:W-:-:S02]  /*0be0*/  LEA.HI.X.SX32 R93, R93, R5, 0x1, P5 ;  /* 0x000000055d5d7211 */ /* 0x000fc400028f0eff */
[-C--:B------:R-:W-:Y:S01]  /*0bf0*/  LEA.HI.X.SX32 R95, R95, R5.reuse, 0x1, P2 ;  /* 0x000000055f5f7211 */ /* 0x080fe200010f0eff */
[----:B------:R-:W2:Y:S01]  /*0c00*/  LDG.E.U8 R42, desc[UR20][R42.64] ;  /* 0x000000142a2a7981 */ /* 0x000ea2000c1e1100 */
[-C--:B------:R-:W-:Y:S02]  /*0c10*/  IADD3 R104, P6, R105, R4.reuse, RZ ;  /* 0x0000000469687210 */ /* 0x080fe40007fde0ff */
[-C--:B------:R-:W-:Y:S01]  /*0c20*/  IADD3 R108, P5, R107, R4.reuse, RZ ;  /* 0x000000046b6c7210 */ /* 0x080fe20007fbe0ff */
        /* <DEDUP_REMOVED lines=10> */
[-C--:B------:R-:W-:Y:S02]  /*0cd0*/  IADD3 R110, P4, R119, R4.reuse, RZ ;  /* 0x00000004776e7210 */ /* 0x080fe40007f9e0ff */
[----:B------:R-:W-:Y:S01]  /*0ce0*/  LEA.HI.X.SX32 R103, R103, R5, 0x1, P3 ;  /* 0x0000000567677211 */ /* 0x000fe200018f0eff */
[----:B------:R-:W2:Y:S01]  /*0cf0*/  LDG.E.U8 R53, desc[UR20][R52.64] ;  /* 0x0000001434357981 */ /* 0x000ea2000c1e1100 */
[----:B------:R-:W-:-:S02]  /*0d00*/  IADD3 R116, P3, R121, R4, RZ ;  /* 0x0000000479747210 */ /* 0x000fc40007f7e0ff */
[-C--:B------:R-:W-:Y:S01]  /*0d10*/  LEA.HI.X.SX32 R105, R105, R5.reuse, 0x1, P6 ;  /* 0x0000000569697211 */ /* 0x080fe200030f0eff */
[----:B------:R-:W2:Y:S01]  /*0d20*/  LDG.E.U8 R54, desc[UR20][R54.64] ;  /* 0x0000001436367981 */ /* 0x000ea2000c1e1100 */
[-C--:B------:R-:W-:Y:S02]  /*0d30*/  LEA.HI.X.SX32 R109, R107, R5.reuse, 0x1, P5 ;  /* 0x000000056b6d7211 */ /* 0x080fe400028f0eff */
[-C--:B------:R-:W-:Y:S01]  /*0d40*/  LEA.HI.X.SX32 R113, R111, R5.reuse, 0x1, P2 ;  /* 0x000000056f717211 */ /* 0x080fe200010f0eff */
[----:B------:R-:W2:Y:S01]  /*0d50*/  LDG.E.U8 R57, desc[UR20][R56.64] ;  /* 0x0000001438397981 */ /* 0x000ea2000c1e1100 */
[-C--:B------:R-:W-:Y:S02]  /*0d60*/  IADD3 R118, P6, R123, R4.reuse, RZ ;  /* 0x000000047b767210 */ /* 0x080fe40007fde0ff */
[----:B------:R-:W-:Y:S01]  /*0d70*/  IADD3 R120, P5, R125, R4, RZ ;  /* 0x000000047d787210 */ /* 0x000fe20007fbe0ff */
[----:B------:R-:W2:Y:S01]  /*0d80*/  LDG.E.U8 R58, desc[UR20][R58.64] ;  /* 0x000000143a3a7981 */ /* 0x000ea2000c1e1100 */
[----:B------:R-:W-:-:S02]  /*0d90*/  LEA.HI.X.SX32 R115, R115, R5, 0x1, P1 ;  /* 0x0000000573737211 */ /* 0x000fc400008f0eff */
[-C--:B------:R-:W-:Y:S01]  /*0da0*/  LEA.HI.X.SX32 R107, R117, R5.reuse, 0x1, P0 ;  /* 0x00000005756b7211 */ /* 0x080fe200000f0eff */
[----:B------:R-:W2:Y:S01]  /*0db0*/  LDG.E.U8 R61, desc[UR20][R60.64] ;  /* 0x000000143c3d7981 */ /* 0x000ea2000c1e1100 */
[----:B------:R-:W-:Y:S02]  /*0dc0*/  LEA.HI.X.SX32 R111, R119, R5, 0x1, P4 ;  /* 0x00000005776f7211 */ /* 0x000fe400020f0eff */
[-C--:B------:R-:W-:Y:S01]  /*0dd0*/  IADD3 R122, P2, R131, R4.reuse, RZ ;  /* 0x00000004837a7210 */ /* 0x080fe20007f5e0ff */
[----:B------:R-:W2:Y:S01]  /*0de0*/  LDG.E.U8 R62, desc[UR20][R62.64] ;  /* 0x000000143e3e7981 */ /* 0x000ea2000c1e1100 */
[-C--:B------:R-:W-:Y:S02]  /*0df0*/  IADD3 R124, P1, R133, R4.reuse, RZ ;  /* 0x00000004857c7210 */ /* 0x080fe40007f3e0ff */
[-C--:B------:R-:W-:Y:S01]  /*0e00*/  IADD3 R126, P0, R127, R4.reuse, RZ ;  /* 0x000000047f7e7210 */ /* 0x080fe20007f1e0ff */
[----:B------:R-:W2:Y:S01]  /*0e10*/  LDG.E.U8 R65, desc[UR20][R64.64] ;  /* 0x0000001440417981 */ /* 0x000ea2000c1e1100 */
[----:B------:R-:W-:-:S02]  /*0e20*/  IADD3 R128, P4, R129, R4, RZ ;  /* 0x0000000481807210 */ /* 0x000fc40007f9e0ff */
[----:B------:R-:W-:Y:S01]  /*0e30*/  LEA.HI.X.SX32 R117, R121, R5, 0x1, P3 ;  /* 0x0000000579757211 */ /* 0x000fe200018f0eff */
[----:B------:R-:W2:Y:S01]  /*0e40*/  LDG.E.U8 R66, desc[UR20][R66.64] ;  /* 0x0000001442427981 */ /* 0x000ea2000c1e1100 */
[----:B0-----:R-:W-:Y:S02]  /*0e50*/  IADD3 R4, P3, R4, R135, RZ ;  /* 0x0000008704047210 */ /* 0x001fe40007f7e0ff */
[-C--:B------:R-:W-:Y:S01]  /*0e60*/  LEA.HI.X.SX32 R119, R123, R5.reuse, 0x1, P6 ;  /* 0x000000057b777211 */ /* 0x080fe200030f0eff */
[----:B------:R-:W2:Y:S01]  /*0e70*/  LDG.E.U8 R69, desc[UR20][R68.64] ;  /* 0x0000001444457981 */ /* 0x000ea2000c1e1100 */
[-C--:B------:R-:W-:Y:S02]  /*0e80*/  LEA.HI.X.SX32 R121, R125, R5.reuse, 0x1, P5 ;  /* 0x000000057d797211 */ /* 0x080fe400028f0eff */
[-C--:B------:R-:W-:Y:S01]  /*0e90*/  LEA.HI.X.SX32 R123, R131, R5.reuse, 0x1, P2 ;  /* 0x00000005837b7211 */ /* 0x080fe200010f0eff */
[----:B------:R-:W2:Y:S01]  /*0ea0*/  LDG.E.U8 R70, desc[UR20][R70.64] ;  /* 0x0000001446467981 */ /* 0x000ea2000c1e1100 */
[----:B------:R-:W-:-:S02]  /*0eb0*/  LEA.HI.X.SX32 R125, R133, R5, 0x1, P1 ;  /* 0x00000005857d7211 */ /* 0x000fc400008f0eff */
[-C--:B------:R-:W-:Y:S01]  /*0ec0*/  LEA.HI.X.SX32 R127, R127, R5.reuse, 0x1, P0 ;  /* 0x000000057f7f7211 */ /* 0x080fe200000f0eff */
[----:B------:R-:W2:Y:S01]  /*0ed0*/  LDG.E.U8 R73, desc[UR20][R72.64] ;  /* 0x0000001448497981 */ /* 0x000ea2000c1e1100 */
[-C--:B------:R-:W-:Y:S02]  /*0ee0*/  LEA.HI.X.SX32 R129, R129, R5.reuse, 0x1, P4 ;  /* 0x0000000581817211 */ /* 0x080fe400020f0eff */
[----:B------:R-:W-:Y:S01]  /*0ef0*/  LEA.HI.X.SX32 R5, R135, R5, 0x1, P3 ;  /* 0x0000000587057211 */ /* 0x000fe200018f0eff */
[----:B------:R-:W2:Y:S04]  /*0f00*/  LDG.E.U8 R126, desc[UR20][R126.64] ;  /* 0x000000147e7e7981 */ /* 0x000ea8000c1e1100 */
        /* <DEDUP_REMOVED lines=27> */
[----:B------:R-:W2:Y:S01]  /*10c0*/  LDG.E.U8 R125, desc[UR20][R124.64] ;  /* 0x000000147c7d7981 */ /* 0x000ea2000c1e1100 */
[----:B------:R-:W0:Y:S01]  /*10d0*/  S2UR UR4, SR_CgaCtaId ;  /* 0x00000000000479c3 */ /* 0x000e220000008800 */
[----:B------:R-:W-:Y:S01]  /*10e0*/  UMOV UR17, 0x400 ;  /* 0x0000040000117882 */ /* 0x000fe20000000000 */
[----:B-1----:R-:W-:Y:S01]  /*10f0*/  IMAD.MOV.U32 R7, RZ, RZ, -0x800000 ;  /* 0xff800000ff077424 */ /* 0x002fe200078e00ff */
[----:B------:R-:W-:-:S02]  /*1100*/  CS2R R184, SRZ ;  /* 0x0000000000b87805 */ /* 0x000fc4000001ff00 */
[----:B------:R-:W-:Y:S02]  /*1110*/  CS2R R186, SRZ ;  /* 0x0000000000ba7805 */ /* 0x000fe4000001ff00 */
[----:B------:R-:W-:Y:S02]  /*1120*/  CS2R R188, SRZ ;  /* 0x0000000000bc7805 */ /* 0x000fe4000001ff00 */
[----:B------:R-:W-:Y:S02]  /*1130*/  CS2R R190, SRZ ;  /* 0x0000000000be7805 */ /* 0x000fe4000001ff00 */
[----:B------:R-:W-:Y:S02]  /*1140*/  CS2R R192, SRZ ;  /* 0x0000000000c07805 */ /* 0x000fe4000001ff00 */
[----:B------:R-:W-:Y:S02]  /*1150*/  CS2R R194, SRZ ;  /* 0x0000000000c27805 */ /* 0x000fe4000001ff00 */
[----:B------:R-:W-:Y:S01]  /*1160*/  CS2R R196, SRZ ;  /* 0x0000000000c47805 */ /* 0x000fe2000001ff00 */
[----:B0-----:R-:W-:Y:S01]  /*1170*/  ULEA UR17, UR4, UR17, 0x18 ;  /* 0x0000001104117291 */ /* 0x001fe2000f8ec03f */
[----:B------:R-:W-:-:S02]  /*1180*/  CS2R R198, SRZ ;  /* 0x0000000000c67805 */ /* 0x000fc4000001ff00 */
[----:B------:R-:W-:Y:S02]  /*1190*/  CS2R R200, SRZ ;  /* 0x0000000000c87805 */ /* 0x000fe4000001ff00 */
[----:B------:R-:W-:Y:S02]  /*11a0*/  CS2R R202, SRZ ;  /* 0x0000000000ca7805 */ /* 0x000fe4000001ff00 */
[----:B------:R-:W-:Y:S02]  /*11b0*/  CS2R R204, SRZ ;  /* 0x0000000000cc7805 */ /* 0x000fe4000001ff00 */
[----:B------:R-:W-:Y:S02]  /*11c0*/  CS2R R206, SRZ ;  /* 0x0000000000ce7805 */ /* 0x000fe4000001ff00 */
[----:B------:R-:W-:Y:S02]  /*11d0*/  CS2R R208, SRZ ;  /* 0x0000000000d07805 */ /* 0x000fe4000001ff00 */
        /* <DEDUP_REMOVED lines=8> */
[----:B---3--:R-:W-:Y:S02]  /*1260*/  PRMT R11, R22, 0x3340, R25 ;  /* 0x00003340160b7816 */ /* 0x008fe40000000019 */
[----:B----4-:R-:W-:-:S04]  /*1270*/  PRMT R26, R26, 0x3340, R29 ;  /* 0x000033401a1a7816 */ /* 0x010fc8000000001d */
[----:B------:R-:W-:Y:S02]  /*1280*/  PRMT R11, R11, 0x5410, R26 ;  /* 0x000054100b0b7816 */ /* 0x000fe4000000001a */
[----:B-----5:R-:W-:Y:S02]  /*1290*/  PRMT R9, R6, 0x3340, R9 ;  /* 0x0000334006097816 */ /* 0x020fe40000000009 */
[----:B--2---:R-:W-:-:S04]  /*12a0*/  PRMT R10, R10, 0x3340, R13 ;  /* 0x000033400a0a7816 */ /* 0x004fc8000000000d */
[----:B------:R-:W-:Y:S02]  /*12b0*/  PRMT R9, R9, 0x5410, R10 ;  /* 0x0000541009097816 */ /* 0x000fe4000000000a */
[----:B------:R-:W-:Y:S02]  /*12c0*/  PRMT R14, R14, 0x3340, R17 ;  /* 0x000033400e0e7816 */ /* 0x000fe40000000011 */
[----:B------:R-:W-:-:S04]  /*12d0*/  PRMT R21, R18, 0x3340, R21 ;  /* 0x0000334012157816 */ /* 0x000fc80000000015 */
        /* <DEDUP_REMOVED lines=11> */
[----:B------:R-:W-:Y:S02]  /*1390*/  PRMT R58, R58, 0x3340, R61 ;  /* 0x000033403a3a7816 */ /* 0x000fe4000000003d */
[----:B------:R-:W-:Y:S02]  /*13a0*/  PRMT R126, R126, 0x3340, R129 ;  /* 0x000033407e7e7816 */ /* 0x000fe40000000081 */
[----:B------:R-:W-:-:S04]  /*13b0*/  PRMT R5, R0, 0x3340, R5 ;  /* 0x0000334000057816 */ /* 0x000fc80000000005 */
[----:B------:R-:W-:Y:S02]  /*13c0*/  PRMT R8, R5, 0x5410, R126 ;  /* 0x0000541005087816 */ /* 0x000fe4000000007e */
[----:B------:R-:W0:Y:S01]  /*13d0*/  LDC R5, c[0x0][0x280] ;  /* 0x0000a000ff057b82 */ /* 0x000e220000000800 */
[----:B------:R-:W-:-:S05]  /*13e0*/  IMAD.SHL.U32 R0, R2, 0x8, RZ ;  /* 0x0000000802007824 */ /* 0x000fca00078e00ff */
[----:B------:R-:W-:Y:S02]  /*13f0*/  LOP3.LUT R0, R0, 0x30, RZ, 0xc0, !PT ;  /* 0x0000003000007812 */ /* 0x000fe400078ec0ff */
[----:B------:R-:W-:-:S03]  /*1400*/  PRMT R62, R62, 0x3340, R65 ;  /* 0x000033403e3e7816 */ /* 0x000fc60000000041 */
[----:B------:R-:W-:Y:S01]  /*1410*/  IMAD R0, R3, 0x40, R0 ;  /* 0x0000004003007824 */ /* 0x000fe200078e0200 */
[----:B------:R-:W-:Y:S02]  /*1420*/  PRMT R69, R66, 0x3340, R69 ;  /* 0x0000334042457816 */ /* 0x000fe40000000045 */
[----:B------:R-:W-:Y:S02]  /*1430*/  PRMT R70, R70, 0x3340, R73 ;  /* 0x0000334046467816 */ /* 0x000fe40000000049 */
[----:B------:R-:W-:Y:S02]  /*1440*/  PRMT R77, R74, 0x3340, R77 ;  /* 0x000033404a4d7816 */ /* 0x000fe4000000004d */
[----:B------:R-:W-:Y:S02]  /*1450*/  PRMT R22, R78, 0x3340, R81 ;  /* 0x000033404e167816 */ /* 0x000fe40000000051 */
[----:B------:R-:W-:Y:S02]  /*1460*/  PRMT R85, R82, 0x3340, R85 ;  /* 0x0000334052557816 */ /* 0x000fe40000000055 */
[----:B0-----:R-:W-:-:S02]  /*1470*/  ISETP.GE.AND P0, PT, R5, 0x1, PT ;  /* 0x000000010500780c */ /* 0x001fc40003f06270 */
[----:B------:R-:W-:Y:S02]  /*1480*/  PRMT R23, R86, 0x3340, R89 ;  /* 0x0000334056177816 */ /* 0x000fe40000000059 */
[----:B------:R-:W-:Y:S02]  /*1490*/  PRMT R15, R15, 0x5410, R58 ;  /* 0x000054100f0f7816 */ /* 0x000fe4000000003a */
[----:B------:R-:W-:Y:S02]  /*14a0*/  LOP3.LUT R4, R0, 0x10, RZ, 0x3c, !PT ;  /* 0x0000001000047812 */ /* 0x000fe400078e3cff */
[----:B------:R-:W-:Y:S02]  /*14b0*/  PRMT R90, R90, 0x3340, R93 ;  /* 0x000033405a5a7816 */ /* 0x000fe4000000005d */
[----:B------:R-:W-:Y:S02]  /*14c0*/  PRMT R20, R62, 0x5410, R69 ;  /* 0x000054103e147816 */ /* 0x000fe40000000045 */
[----:B------:R-:W-:-:S02]  /*14d0*/  PRMT R21, R70, 0x5410, R77 ;  /* 0x0000541046157816 */ /* 0x000fc4000000004d */
[----:B------:R-:W-:Y:S02]  /*14e0*/  PRMT R94, R94, 0x3340, R97 ;  /* 0x000033405e5e7816 */ /* 0x000fe40000000061 */
[----:B------:R-:W-:Y:S02]  /*14f0*/  PRMT R22, R22, 0x5410, R85 ;  /* 0x0000541016167816 */ /* 0x000fe40000000055 */
[----:B------:R-:W-:Y:S02]  /*1500*/  PRMT R23, R23, 0x5410, R90 ;  /* 0x0000541017177816 */ /* 0x000fe4000000005a */
[----:B------:R-:W-:Y:S02]  /*1510*/  PRMT R101, R98, 0x3340, R101 ;  /* 0x0000334062657816 */ /* 0x000fe40000000065 */
[----:B------:R-:W-:Y:S02]  /*1520*/  LOP3.LUT R16, R0, 0x20, RZ, 0x3c, !PT ;  /* 0x0000002000107812 */ /* 0x000fe400078e3cff */
[----:B------:R-:W-:-:S02]  /*1530*/  PRMT R24, R94, 0x5410, R101 ;  /* 0x000054105e187816 */ /* 0x000fc40000000065 */
[----:B------:R-:W-:Y:S02]  /*1540*/  PRMT R25, R102, 0x3340, R105 ;  /* 0x0000334066197816 */ /* 0x000fe40000000069 */
[----:B------:R-:W-:Y:S02]  /*1550*/  LOP3.LUT R17, R0, 0x30, RZ, 0x3c, !PT ;  /* 0x0000003000117812 */ /* 0x000fe400078e3cff */
[----:B------:R-:W-:Y:S01]  /*1560*/  PRMT R108, R108, 0x3340, R113 ;  /* 0x000033406c6c7816 */ /* 0x000fe20000000071 */
[----:B------:R0:W-:Y:S03]  /*1570*/  STS.128 [R0+UR17], R8 ;  /* 0x0000000800007988 */ /* 0x0001e60008000c11 */
[----:B------:R-:W-:Y:S02]  /*1580*/  PRMT R25, R25, 0x5410, R108 ;  /* 0x0000541019197816 */ /* 0x000fe4000000006c */
[----:B------:R-:W-:Y:S01]  /*1590*/  PRMT R26, R114, 0x3340, R107 ;  /* 0x00003340721a7816 */ /* 0x000fe2000000006b */
[----:B------:R1:W-:Y:S01]  /*15a0*/  STS.128 [R4+UR17], R12 ;  /* 0x0000000c04007988 */ /* 0x0003e20008000c11 */
[----:B------:R-:W-:-:S04]  /*15b0*/  PRMT R117, R110, 0x3340, R117 ;  /* 0x000033406e757816 */ /* 0x000fc80000000075 */
[----:B------:R-:W-:Y:S02]  /*15c0*/  PRMT R26, R26, 0x5410, R117 ;  /* 0x000054101a1a7816 */ /* 0x000fe40000000075 */
[----:B------:R-:W-:Y:S02]  /*15d0*/  PRMT R27, R118, 0x3340, R121 ;  /* 0x00003340761b7816 */ /* 0x000fe40000000079 */
[----:B------:R-:W-:-:S04]  /*15e0*/  PRMT R122, R122, 0x3340, R125 ;  /* 0x000033407a7a7816 */ /* 0x000fc8000000007d */
[----:B------:R-:W-:Y:S01]  /*15f0*/  PRMT R27, R27, 0x5410, R122 ;  /* 0x000054101b1b7816 */ /* 0x000fe2000000007a */
[----:B------:R1:W-:Y:S01]  /*1600*/  STS.128 [R16+UR17], R20 ;  /* 0x0000001410007988 */ /* 0x0003e20008000c11 */
[----:B0-----:R-:W-:-:S03]  /*1610*/  IMAD.MOV.U32 R0, RZ, RZ, 0x3f800000 ;  /* 0x3f800000ff007424 */ /* 0x001fc600078e00ff */
[----:B------:R1:W-:Y:S01]  /*1620*/  STS.128 [R17+UR17], R24 ;  /* 0x0000001811007988 */ /* 0x0003e20008000c11 */
[----:B------:R-:W-:Y:S01]  /*1630*/  IMAD.MOV.U32 R8, RZ, RZ, -0x800000 ;  /* 0xff800000ff087424 */ /* 0x000fe200078e00ff */
[----:B------:R-:W-:Y:S01]  /*1640*/  CS2R R162, SRZ ;  /* 0x0000000000a27805 */ /* 0x000fe2000001ff00 */
[----:B------:R-:W-:Y:S01]  /*1650*/  IMAD.MOV.U32 R6, RZ, RZ, -0x800000 ;  /* 0xff800000ff067424 */ /* 0x000fe200078e00ff */
[----:B------:R-:W-:Y:S01]  /*1660*/  CS2R R164, SRZ ;  /* 0x0000000000a47805 */ /* 0x000fe2000001ff00 */
[----:B------:R-:W-:Y:S01]  /*1670*/  IMAD.MOV.U32 R5, RZ, RZ, -0x800000 ;  /* 0xff800000ff057424 */ /* 0x000fe200078e00ff */
[----:B------:R-:W-:Y:S01]  /*1680*/  CS2R R166, SRZ ;  /* 0x0000000000a67805 */ /* 0x000fe2000001ff00 */
[----:B------:R-:W-:Y:S01]  /*1690*/  IMAD.MOV.U32 R9, RZ, RZ, 0x3f800000 ;  /* 0x3f800000ff097424 */ /* 0x000fe200078e00ff */
[----:B------:R-:W-:Y:S01]  /*16a0*/  CS2R R168, SRZ ;  /* 0x0000000000a87805 */ /* 0x000fe2000001ff00 */
[----:B------:R-:W-:Y:S01]  /*16b0*/  IMAD.MOV.U32 R10, RZ, RZ, 0x3f800000 ;  /* 0x3f800000ff0a7424 */ /* 0x000fe200078e00ff */
[----:B------:R-:W-:Y:S01]  /*16c0*/  CS2R R170, SRZ ;  /* 0x0000000000aa7805 */ /* 0x000fe2000001ff00 */
[----:B------:R-:W-:Y:S01]  /*16d0*/  IMAD.MOV.U32 R11, RZ, RZ, 0x3f800000 ;  /* 0x3f800000ff0b7424 */ /* 0x000fe200078e00ff */
[----:B------:R-:W-:-:S02]  /*16e0*/  CS2R R172, SRZ ;  /* 0x0000000000ac7805 */ /* 0x000fc4000001ff00 */
[----:B------:R-:W-:Y:S02]  /*16f0*/  CS2R R174, SRZ ;  /* 0x0000000000ae7805 */ /* 0x000fe4000001ff00 */
[----:B------:R-:W-:Y:S02]  /*1700*/  CS2R R176, SRZ ;  /* 0x0000000000b07805 */ /* 0x000fe4000001ff00 */
[----:B------:R-:W-:Y:S02]  /*1710*/  CS2R R178, SRZ ;  /* 0x0000000000b27805 */ /* 0x000fe4000001ff00 */
[----:B------:R-:W-:Y:S02]  /*1720*/  CS2R R180, SRZ ;  /* 0x0000000000b47805 */ /* 0x000fe4000001ff00 */
[----:B------:R-:W-:Y:S01]  /*1730*/  CS2R R182, SRZ ;  /* 0x0000000000b67805 */ /* 0x000fe2000001ff00 */
[----:B-1----:R-:W-:Y:S06]  /*1740*/  @!P0 BRA `(.L_x_0) ;  /* 0x000000a400b48947 */ /* 0x002fec0003800000 */
[----:B------:R-:W0:Y:S01]  /*1750*/  LDC.64 R14, c[0x0][0x250] ;  /* 0x00009400ff0e7b82 */ /* 0x000e220000000a00 */
[----:B------:R-:W-:Y:S01]  /*1760*/  SHF.R.U32.HI R0, RZ, 0x6, R2 ;  /* 0x00000006ff007819 */ /* 0x000fe20000011602 */
[----:B------:R-:W-:Y:S01]  /*1770*/  ULDC UR4, c[0x0][0x258] ;  /* 0x0000960000047ab9 */ /* 0x000fe20000000800 */
[----:B------:R-:W-:Y:S01]  /*1780*/  ULDC.64 UR6, c[0x0][0x218] ;  /* 0x0000860000067ab9 */ /* 0x000fe20000000a00 */
[----:B------:R-:W-:Y:S01]  /*1790*/  LEA.HI R6, R2, 0x1e, RZ, 0x1a ;  /* 0x0000001e02067811 */ /* 0x000fe200078fd0ff */
[----:B------:R-:W-:Y:S01]  /*17a0*/  USHF.R.U32.HI UR18, URZ, 0x4, UR17 ;  /* 0x000000043f127899 */ /* 0x000fe20008011611 */
[----:B------:R-:W-:Y:S01]  /*17b0*/  SGXT.U32 R0, R0, 0x1 ;  /* 0x000000010000781a */ /* 0x000fe20000000000 */
[----:B------:R-:W-:Y:S01]  /*17c0*/  UIADD3 UR8, UR17, 0x2000, URZ ;  /* 0x0000200011087890 */ /* 0x000fe2000fffe03f */
[C---:B------:R-:W-:Y:S01]  /*17d0*/  LEA.HI R8, R2.reuse, 0x2e, RZ, 0x1a ;  /* 0x0000002e02087811 */ /* 0x040fe200078fd0ff */
[----:B------:R-:W1:Y:S01]  /*17e0*/  LDC R67, c[0x0][0x268] ;  /* 0x00009a00ff437b82 */ /* 0x000e620000000800 */
[C---:B------:R-:W-:Y:S01]  /*17f0*/  LEA.HI R10, R2.reuse, 0x3e, RZ, 0x1a ;  /* 0x0000003e020a7811 */ /* 0x040fe200078fd0ff */
[----:B------:R-:W-:Y:S01]  /*1800*/  USGXT.U32 UR18, UR18, 0xe ;  /* 0x0000000e1212789a */ /* 0x000fe20008000000 */
[C---:B------:R-:W-:Y:S01]  /*1810*/  LEA.HI R12, R2.reuse, 0x4e, RZ, 0x1a ;  /* 0x0000004e020c7811 */ /* 0x040fe200078fd0ff */
[----:B------:R-:W-:Y:S01]  /*1820*/  USHF.R.U32.HI UR8, URZ, 0x4, UR8 ;  /* 0x000000043f087899 */ /* 0x000fe20008011608 */
[----:B------:R-:W-:Y:S01]  /*1830*/  LEA.HI R16, R2, 0x6e, RZ, 0x1a ;  /* 0x0000006e02107811 */ /* 0x000fe200078fd0ff */
[----:B------:R-:W-:Y:S01]  /*1840*/  UIADD3 UR12, UP0, UR18, 0x2, URZ ;  /* 0x00000002120c7890 */ /* 0x000fe2000ff1e03f */
[----:B------:R-:W-:Y:S01]  /*1850*/  CS2R R184, SRZ ;  /* 0x0000000000b87805 */ /* 0x000fe2000001ff00 */
[----:B------:R-:W-:Y:S01]  /*1860*/  USGXT.U32 UR8, UR8, 0xe ;  /* 0x0000000e0808789a */ /* 0x000fe20008000000 */
[----:B------:R-:W-:Y:S01]  /*1870*/  CS2R R186, SRZ ;  /* 0x0000000000ba7805 */ /* 0x000fe2000001ff00 */
[----:B------:R-:W-:Y:S01]  /*1880*/  UMOV UR10, URZ ;  /* 0x0000003f000a7c82 */ /* 0x000fe20008000000 */
[----:B------:R-:W-:-:S02]  /*1890*/  CS2R R188, SRZ ;  /* 0x0000000000bc7805 */ /* 0x000fc4000001ff00 */
[----:B------:R-:W-:Y:S02]  /*18a0*/  CS2R R190, SRZ ;  /* 0x0000000000be7805 */ /* 0x000fe4000001ff00 */
[----:B------:R-:W-:Y:S02]  /*18b0*/  CS2R R192, SRZ ;  /* 0x0000000000c07805 */ /* 0x000fe4000001ff00 */
[----:B------:R-:W-:Y:S01]  /*18c0*/  CS2R R194, SRZ ;  /* 0x0000000000c27805 */ /* 0x000fe2000001ff00 */
[-C--:B0-----:R-:W-:Y:S01]  /*18d0*/  IMAD R18, R0, R15.reuse, RZ ;  /* 0x0000000f00127224 */ /* 0x081fe200078e02ff */
[----:B------:R-:W-:Y:S01]  /*18e0*/  LOP3.LUT R0, R2, 0x3f, RZ, 0xc0, !PT ;  /* 0x0000003f02007812 */ /* 0x000fe200078ec0ff */
[----:B------:R-:W-:Y:S01]  /*18f0*/  IMAD R6, R6, R15, RZ ;  /* 0x0000000f06067224 */ /* 0x000fe200078e02ff */
[----:B------:R-:W-:Y:S01]  /*1900*/  CS2R R196, SRZ ;  /* 0x0000000000c47805 */ /* 0x000fe2000001ff00 */
[C---:B------:R-:W-:Y:S01]  /*1910*/  IMAD R20, R15.reuse, 0x2, R18 ;  /* 0x000000020f147824 */ /* 0x040fe200078e0212 */
[----:B------:R-:W-:Y:S01]  /*1920*/  CS2R R198, SRZ ;  /* 0x0000000000c67805 */ /* 0x000fe2000001ff00 */
[----:B------:R-:W-:Y:S01]  /*1930*/  IMAD R5, R0, UR4, RZ ;  /* 0x0000000400057c24 */ /* 0x000fe2000f8e02ff */
[----:B------:R-:W-:Y:S01]  /*1940*/  ULDC.64 UR4, c[0x0][0x260] ;  /* 0x0000980000047ab9 */ /* 0x000fe20000000a00 */
[----:B------:R-:W-:Y:S01]  /*1950*/  IMAD R22, R15, 0x2, R20 ;  /* 0x000000020f167824 */ /* 0x000fe200078e0214 */
[----:B------:R-:W-:-:S02]  /*1960*/  UIMAD UR4, UR16, UR4, URZ ;  /* 0x00000004100472a4 */ /* 0x000fc4000f8e023f */
[----:B------:R-:W-:Y:S01]  /*1970*/  IMAD R0, R14, UR16, RZ ;  /* 0x000000100e007c24 */ /* 0x000fe2000f8e02ff */
[----:B------:R-:W-:Y:S01]  /*1980*/  SHF.R.S32.HI R7, RZ, 0x1f, R5 ;  /* 0x0000001fff077819 */ /* 0x000fe20000011405 */
[----:B------:R-:W-:Y:S01]  /*1990*/  IMAD R24, R15, 0x2, R22 ;  /* 0x000000020f187824 */ /* 0x000fe200078e0216 */
[----:B------:R-:W-:Y:S01]  /*19a0*/  LEA.HI R14, R2, 0x5e, RZ, 0x1a ;  /* 0x0000005e020e7811 */ /* 0x000fe200078fd0ff */
[----:B------:R-:W-:Y:S01]  /*19b0*/  IMAD R3, R3, UR5, RZ ;  /* 0x0000000503037c24 */ /* 0x000fe2000f8e02ff */
[----:B------:R-:W-:Y:S01]  /*19c0*/  IADD3 R11, P0, P1, R5, UR6, R0 ;  /* 0x00000006050b7c10 */ /* 0x000fe2000f91e000 */
[C---:B------:R-:W-:Y:S01]  /*19d0*/  IMAD R26, R15.reuse, 0x2, R24 ;  /* 0x000000020f1a7824 */ /* 0x040fe200078e0218 */
[----:B------:R-:W0:Y:S01]  /*19e0*/  LDC.64 R4, c[0x0][0x220] ;  /* 0x00008800ff047b82 */ /* 0x000e220000000a00 */
[----:B------:R-:W-:Y:S01]  /*19f0*/  SHF.R.S32.HI R0, RZ, 0x1f, R0 ;  /* 0x0000001fff007819 */ /* 0x000fe20000011400 */
[----:B------:R-:W-:Y:S01]  /*1a00*/  IMAD R8, R8, R15, RZ ;  /* 0x0000000f08087224 */ /* 0x000fe200078e02ff */
[----:B------:R-:W-:Y:S01]  /*1a10*/  IADD3 R17, P4, R20, R11, RZ ;  /* 0x0000000b14117210 */ /* 0x000fe20007f9e0ff */
[----:B------:R-:W-:Y:S01]  /*1a20*/  IMAD R28, R15, 0x2, R26 ;  /* 0x000000020f1c7824 */ /* 0x000fe200078e021a */
[----:B------:R-:W-:Y:S01]  /*1a30*/  IADD3.X R13, R7, UR7, R0, P0, P1 ;  /* 0x00000007070d7c10 */ /* 0x000fe200087e2400 */
[-C--:B------:R-:W-:Y:S01]  /*1a40*/  IMAD R10, R10, R15.reuse, RZ ;  /* 0x0000000f0a0a7224 */ /* 0x080fe200078e02ff */
[C---:B------:R-:W-:Y:S01]  /*1a50*/  LOP3.LUT P0, RZ, R2.reuse, 0x1, RZ, 0xc0, !PT ;  /* 0x0000000102ff7812 */ /* 0x040fe2000780c0ff */
[C---:B------:R-:W-:Y:S01]  /*1a60*/  IMAD R30, R15.reuse, 0x2, R28 ;  /* 0x000000020f1e7824 */ /* 0x040fe200078e021c */
[----:B------:R-:W-:Y:S01]  /*1a70*/  LEA.HI R0, R2, 0xe, RZ, 0x1a ;  /* 0x0000000e02007811 */ /* 0x000fe200078fd0ff */
[-C--:B------:R-:W-:Y:S01]  /*1a80*/  IMAD R12, R12, R15.reuse, RZ ;  /* 0x0000000f0c0c7224 */ /* 0x080fe200078e02ff */
[----:B------:R-:W-:Y:S01]  /*1a90*/  LEA.HI R2, R2, 0x7e, RZ, 0x1a ;  /* 0x0000007e02027811 */ /* 0x000fe200078fd0ff */
[C---:B------:R-:W-:Y:S01]  /*1aa0*/  IMAD R32, R15.reuse, 0x4, R30 ;  /* 0x000000040f207824 */ /* 0x040fe200078e021e */
[----:B------:R-:W-:Y:S01]  /*1ab0*/  USHF.R.S32.HI UR5, URZ, 0x1f, UR4 ;  /* 0x0000001f3f057899 */ /* 0x000fe20008011404 */
[-C--:B------:R-:W-:Y:S01]  /*1ac0*/  IMAD R0, R0, R15.reuse, RZ ;  /* 0x0000000f00007224 */ /* 0x080fe200078e02ff */
[----:B------:R-:W-:Y:S01]  /*1ad0*/  UMOV UR7, URZ ;  /* 0x0000003f00077c82 */ /* 0x000fe20008000000 */
[C---:B------:R-:W-:Y:S01]  /*1ae0*/  IMAD R34, R15.reuse, 0x2, R32 ;  /* 0x000000020f227824 */ /* 0x040fe200078e0220 */
[----:B------:R-:W-:Y:S01]  /*1af0*/  UIADD3.X UR13, UR7, -0x7fffffe0, URZ, UP0, !UPT ;  /* 0x80000020070d7890 */ /* 0x000fe200087fe43f */
[-C--:B------:R-:W-:Y:S01]  /*1b00*/  IMAD R9, R2, R15.reuse, RZ ;  /* 0x0000000f02097224 */ /* 0x080fe200078e02ff */
[----:B------:R-:W-:Y:S01]  /*1b10*/  UIADD3 UR30, UP0, UR8, 0x2, URZ ;  /* 0x00000002081e7890 */ /* 0x000fe2000ff1e03f */
[C---:B------:R-:W-:Y:S01]  /*1b20*/  IMAD R36, R15.reuse, 0x2, R34 ;  /* 0x000000020f247824 */ /* 0x040fe200078e0222 */
[----:B------:R-:W-:Y:S01]  /*1b30*/  CS2R R200, SRZ ;  /* 0x0000000000c87805 */ /* 0x000fe2000001ff00 */
[-C--:B------:R-:W-:Y:S01]  /*1b40*/  IMAD R14, R14, R15.reuse, RZ ;  /* 0x0000000f0e0e7224 */ /* 0x080fe200078e02ff */
[----:B------:R-:W-:Y:S01]  /*1b50*/  UIADD3.X UR31, UR10, 0x40000040, URZ, UP0, !UPT ;  /* 0x400000400a1f7890 */ /* 0x000fe200087fe43f */
[----:B------:R-:W-:Y:S01]  /*1b60*/  IMAD R38, R15, 0x2, R36 ;  /* 0x000000020f267824 */ /* 0x000fe200078e0224 */
[----:B0-----:R-:W-:Y:S01]  /*1b70*/  IADD3 R2, P1, P2, R3, UR4, R4 ;  /* 0x0000000403027c10 */ /* 0x001fe2000fa3e004 */
[----:B------:R-:W-:Y:S01]  /*1b80*/  IMAD R16, R16, R15, RZ ;  /* 0x0000000f10107224 */ /* 0x000fe200078e02ff */
[----:B------:R-:W-:Y:S01]  /*1b90*/  SHF.R.S32.HI R4, RZ, 0x1f, R3 ;  /* 0x0000001fff047819 */ /* 0x000fe20000011403 */
[----:B------:R-:W-:Y:S01]  /*1ba0*/  IMAD R40, R15, 0x2, R38 ;  /* 0x000000020f287824 */ /* 0x000fe200078e0226 */
[-C--:B------:R-:W-:Y:S01]  /*1bb0*/  IADD3 R3, P3, R18, R11.reuse, RZ ;  /* 0x0000000b12037210 */ /* 0x080fe20007f7e0ff */
[----:B-1----:R-:W-:Y:S01]  /*1bc0*/  IMAD.SHL.U32 R81, R67, 0x4, RZ ;  /* 0x0000000443517824 */ /* 0x002fe200078e00ff */
[----:B------:R-:W-:Y:S01]  /*1bd0*/  IADD3.X R4, R4, UR5, R5, P1, P2 ;  /* 0x0000000504047c10 */ /* 0x000fe20008fe4405 */
[----:B------:R-:W-:Y:S01]  /*1be0*/  IMAD R42, R15, 0x2, R40 ;  /* 0x000000020f2a7824 */ /* 0x000fe200078e0228 */
[----:B------:R-:W-:Y:S01]  /*1bf0*/  CS2R R202, SRZ ;  /* 0x0000000000ca7805 */ /* 0x000fe2000001ff00 */
[----:B------:R0:W-:Y:S01]  /*1c00*/  STL [R1+0x60], R3 ;  /* 0x0000600301007387 */ /* 0x0001e20000100800 */
[----:B------:R-:W-:Y:S01]  /*1c10*/  IMAD R75, R67, 0x5, RZ ;  /* 0x00000005434b7824 */ /* 0x000fe200078e02ff */
[----:B------:R-:W-:Y:S01]  /*1c20*/  CS2R R204, SRZ ;  /* 0x0000000000cc7805 */ /* 0x000fe2000001ff00 */
[----:B------:R-:W-:Y:S01]  /*1c30*/  IMAD R44, R15, 0x2, R42 ;  /* 0x000000020f2c7824 */ /* 0x000fe200078e022a */
[----:B------:R1:W-:Y:S01]  /*1c40*/  STL [R1+0x68], R17 ;  /* 0x0000681101007387 */ /* 0x0003e20000100800 */
[----:B------:R-:W-:Y:S01]  /*1c50*/  IMAD R73, R67, 0x6, RZ ;  /* 0x0000000643497824 */ /* 0x000fe200078e02ff */
[----:B------:R-:W-:Y:S01]  /*1c60*/  CS2R R206, SRZ ;  /* 0x0000000000ce7805 */ /* 0x000fe2000001ff00 */
[----:B------:R-:W-:Y:S01]  /*1c70*/  IMAD R46, R15, 0x4, R44 ;  /* 0x000000040f2e7824 */ /* 0x000fe200078e022c */
[----:B------:R-:W-:Y:S01]  /*1c80*/  CS2R R208, SRZ ;  /* 0x0000000000d07805 */ /* 0x000fe2000001ff00 */
[----:B------:R-:W-:Y:S01]  /*1c90*/  IMAD.SHL.U32 R77, R67, 0x2, RZ ;  /* 0x00000002434d7824 */ /* 0x000fe200078e00ff */
[----:B0-----:R-:W-:Y:S01]  /*1ca0*/  IADD3 R3, P6, R24, R11, RZ ;  /* 0x0000000b18037210 */ /* 0x001fe20007fde0ff */
[----:B------:R-:W-:Y:S01]  /*1cb0*/  IMAD R48, R15, 0x2, R46 ;  /* 0x000000020f307824 */ /* 0x000fe200078e022e */
[----:B------:R-:W-:Y:S01]  /*1cc0*/  IADD3 R217, P1, R73, R2, RZ ;  /* 0x0000000249d97210 */ /* 0x000fe20007f3e0ff */
[----:B------:R-:W-:Y:S01]  /*1cd0*/  IMAD R71, R67, 0x7, RZ ;  /* 0x0000000743477824 */ /* 0x000fe200078e02ff */
[----:B-1----:R-:W-:Y:S01]  /*1ce0*/  LEA.HI.X.SX32 R17, R18, R13, 0x1, P3 ;  /* 0x0000000d12117211 */ /* 0x002fe200018f0eff */
[----:B------:R-:W-:Y:S01]  /*1cf0*/  IMAD R50, R15, 0x2, R48 ;  /* 0x000000020f327824 */ /* 0x000fe200078e0230 */
[----:B------:R-:W-:Y:S01]  /*1d00*/  CS2R R210, SRZ ;  /* 0x0000000000d27805 */ /* 0x000fe2000001ff00 */
[----:B------:R-:W-:Y:S01]  /*1d10*/  IMAD R79, R67, 0x3, RZ ;  /* 0x00000003434f7824 */ /* 0x000fe200078e02ff */
[----:B------:R-:W-:Y:S01]  /*1d20*/  CS2R R212, SRZ ;  /* 0x0000000000d47805 */ /* 0x000fe2000001ff00 */
[----:B------:R-:W-:Y:S01]  /*1d30*/  IMAD R52, R15, 0x2, R50 ;  /* 0x000000020f347824 */ /* 0x000fe200078e0232 */
[----:B------:R-:W-:Y:S01]  /*1d40*/  CS2R R214, SRZ ;  /* 0x0000000000d67805 */ /* 0x000fe2000001ff00 */
[----:B------:R-:W-:Y:S01]  /*1d50*/  IMAD.SHL.U32 R69, R67, 0x8, RZ ;  /* 0x0000000843457824 */ /* 0x000fe200078e00ff */
[----:B------:R-:W-:Y:S01]  /*1d60*/  CS2R R152, SRZ ;  /* 0x0000000000987805 */ /* 0x000fe2000001ff00 */
[----:B------:R-:W-:Y:S01]  /*1d70*/  IMAD R54, R15, 0x2, R52 ;  /* 0x000000020f367824 */ /* 0x000fe200078e0234 */
[----:B------:R-:W-:Y:S01]  /*1d80*/  CS2R R154, SRZ ;  /* 0x00000000009a7805 */ /* 0x000fe2000001ff00 */
[----:B------:R-:W-:Y:S01]  /*1d90*/  IMAD R65, R67, 0x9, RZ ;  /* 0x0000000943417824 */ /* 0x000fe200078e02ff */
        /* <DEDUP_REMOVED lines=27> */
[----:B------:R-:W-:Y:S01]  /*1f50*/  IMAD.SHL.U32 R51, R67, 0x10, RZ ;  /* 0x0000001043337824 */ /* 0x000fe200078e00ff */
[----:B------:R-:W-:Y:S01]  /*1f60*/  UMOV UR14, 0xfffffffe ;  /* 0xfffffffe000e7882 */ /* 0x000fe20000000000 */
[----:B------:R-:W-:Y:S01]  /*1f70*/  IMAD R70, R15, 0x2, R68 ;  /* 0x000000020f467824 */ /* 0x000fe200078e0244 */
[----:B------:R-:W-:Y:S01]  /*1f80*/  UMOV UR15, 0x7fffffdf ;  /* 0x7fffffdf000f7882 */ /* 0x000fe20000000000 */
[----:B------:R-:W-:Y:S01]  /*1f90*/  IMAD R49, R67, 0x11, RZ ;  /* 0x0000001143317824 */ /* 0x000fe200078e02ff */
[----:B------:R-:W-:Y:S01]  /*1fa0*/  UMOV UR9, URZ ;  /* 0x0000003f00097c82 */ /* 0x000fe20008000000 */
[----:B------:R-:W-:Y:S01]  /*1fb0*/  IMAD R72, R15, 0x2, R70 ;  /* 0x000000020f487824 */ /* 0x000fe200078e0246 */
[----:B------:R-:W-:Y:S01]  /*1fc0*/  UMOV UR4, URZ ;  /* 0x0000003f00047c82 */ /* 0x000fe20008000000 */
[----:B------:R-:W-:Y:S01]  /*1fd0*/  IMAD R47, R67, 0x12, RZ ;  /* 0x00000012432f7824 */ /* 0x000fe200078e02ff */
[----:B------:R-:W-:Y:S01]  /*1fe0*/  UMOV UR5, URZ ;  /* 0x0000003f00057c82 */ /* 0x000fe20008000000 */
[----:B------:R-:W-:Y:S01]  /*1ff0*/  IMAD R74, R15, 0x4, R72 ;  /* 0x000000040f4a7824 */ /* 0x000fe200078e0248 */
[----:B------:R-:W-:Y:S01]  /*2000*/  UMOV UR6, URZ ;  /* 0x0000003f00067c82 */ /* 0x000fe20008000000 */
[----:B------:R-:W-:Y:S01]  /*2010*/  IMAD R45, R67, 0x13, RZ ;  /* 0x00000013432d7824 */ /* 0x000fe200078e02ff */
[----:B------:R-:W-:Y:S01]  /*2020*/  ULDC UR19, c[0x0][0x238] ;  /* 0x00008e0000137ab9 */ /* 0x000fe20000000800 */
[----:B------:R-:W-:Y:S01]  /*2030*/  IMAD R76, R15, 0x2, R74 ;  /* 0x000000020f4c7824 */ /* 0x000fe200078e024a */
[----:B------:R-:W-:Y:S01]  /*2040*/  ULDC UR24, c[0x0][0x254] ;  /* 0x0000950000187ab9 */ /* 0x000fe20000000800 */
[----:B------:R-:W-:Y:S01]  /*2050*/  IMAD R43, R67, 0x14, RZ ;  /* 0x00000014432b7824 */ /* 0x000fe200078e02ff */
[----:B------:R-:W-:Y:S01]  /*2060*/  UIADD3.64 UR14, UR8, -UR14, URZ ;  /* 0x8000000e080e7297 */ /* 0x000fe2000fffe03f */
[----:B------:R-:W-:Y:S01]  /*2070*/  IMAD R78, R15, 0x2, R76 ;  /* 0x000000020f4e7824 */ /* 0x000fe200078e024c */
[----:B------:R-:W-:Y:S01]  /*2080*/  UIADD3.64 UR32, UR12, 0xfe, URZ ;  /* 0x000000fe0c207897 */ /* 0x000fe2000fffe03f */
[----:B------:R-:W-:Y:S01]  /*2090*/  IMAD R41, R67, 0x15, RZ ;  /* 0x0000001543297824 */ /* 0x000fe200078e02ff */
[----:B------:R-:W-:Y:S01]  /*20a0*/  UIADD3.64 UR36, UR12, 0x100, URZ ;  /* 0x000001000c247897 */ /* 0x000fe2000fffe03f */
[----:B------:R-:W-:Y:S01]  /*20b0*/  IMAD R80, R15, 0x2, R78 ;  /* 0x000000020f507824 */ /* 0x000fe200078e024e */
[----:B------:R-:W-:Y:S01]  /*20c0*/  UIADD3.64 UR26, UR30, 0x2, URZ ;  /* 0x000000021e1a7897 */ /* 0x000fe2000fffe03f */
[----:B------:R-:W-:Y:S01]  /*20d0*/  IMAD R39, R67, 0x16, RZ ;  /* 0x0000001643277824 */ /* 0x000fe200078e02ff */
[----:B------:R-:W-:Y:S01]  /*20e0*/  UIADD3.64 UR22, UR30, 0x4, URZ ;  /* 0x000000041e167897 */ /* 0x000fe2000fffe03f */
[----:B------:R-:W-:Y:S01]  /*20f0*/  IMAD R82, R15, 0x2, R80 ;  /* 0x000000020f527824 */ /* 0x000fe200078e0250 */
[----:B------:R-:W-:Y:S01]  /*2100*/  ULDC UR25, c[0x0][0x264] ;  /* 0x0000990000197ab9 */ /* 0x000fe20000000800 */
[----:B------:R-:W-:Y:S01]  /*2110*/  IMAD R37, R67, 0x17, RZ ;  /* 0x0000001743257824 */ /* 0x000fe200078e02ff */
[----:B------:R-:W-:Y:S01]  /*2120*/  UMOV UR10, UR8 ;  /* 0x00000008000a7c82 */ /* 0x000fe20008000000 */
[----:B------:R-:W-:Y:S01]  /*2130*/  IMAD R84, R15, 0x2, R82 ;  /* 0x000000020f547824 */ /* 0x000fe200078e0252 */
[----:B------:R-:W-:Y:S01]  /*2140*/  UMOV UR11, 0x80000020 ;  /* 0x80000020000b7882 */ /* 0x000fe20000000000 */
[----:B------:R-:W-:Y:S01]  /*2150*/  IMAD R35, R67, 0x18, RZ ;  /* 0x0000001843237824 */ /* 0x000fe200078e02ff */
[----:B------:R-:W-:Y:S01]  /*2160*/  UMOV UR42, UR8 ;  /* 0x00000008002a7c82 */ /* 0x000fe20008000000 */
[----:B------:R-:W-:Y:S01]  /*2170*/  IMAD R86, R15, 0x2, R84 ;  /* 0x000000020f567824 */ /* 0x000fe200078e0254 */
[----:B------:R-:W-:Y:S01]  /*2180*/  UMOV UR43, 0x40000040 ;  /* 0x40000040002b7882 */ /* 0x000fe20000000000 */
[----:B------:R-:W-:-:S02]  /*2190*/  IMAD R33, R67, 0x19, RZ ;  /* 0x0000001943217824 */ /* 0x000fc400078e02ff */
[----:B------:R-:W-:Y:S02]  /*21a0*/  IMAD R88, R15, 0x4, R86 ;  /* 0x000000040f587824 */ /* 0x000fe400078e0256 */
[----:B------:R-:W-:Y:S02]  /*21b0*/  IMAD R31, R67, 0x1a, RZ ;  /* 0x0000001a431f7824 */ /* 0x000fe400078e02ff */
[----:B------:R-:W-:Y:S02]  /*21c0*/  IMAD R90, R15, 0x2, R88 ;  /* 0x000000020f5a7824 */ /* 0x000fe400078e0258 */
[----:B------:R-:W-:Y:S02]  /*21d0*/  IMAD R29, R67, 0x1b, RZ ;  /* 0x0000001b431d7824 */ /* 0x000fe400078e02ff */
[----:B------:R-:W-:Y:S02]  /*21e0*/  IMAD R92, R15, 0x2, R90 ;  /* 0x000000020f5c7824 */ /* 0x000fe400078e025a */
        /* <DEDUP_REMOVED lines=8> */
[----:B------:R-:W-:Y:S02]  /*2270*/  IMAD.SHL.U32 R19, R67, 0x20, RZ ;  /* 0x0000002043137824 */ /* 0x000fe400078e00ff */
[----:B------:R-:W-:Y:S02]  /*2280*/  IMAD R102, R15, 0x4, R100 ;  /* 0x000000040f667824 */ /* 0x000fe400078e0264 */
[----:B------:R-:W-:Y:S02]  /*2290*/  IMAD R5, R67, 0x24, RZ ;  /* 0x0000002443057824 */ /* 0x000fe400078e02ff */
[----:B------:R-:W-:Y:S02]  /*22a0*/  IMAD R104, R15, 0x2, R102 ;  /* 0x000000020f687824 */ /* 0x000fe400078e0266 */
[----:B------:R-:W-:-:S02]  /*22b0*/  IMAD R18, R67, 0x27, RZ ;  /* 0x0000002743127824 */ /* 0x000fc400078e02ff */
[----:B------:R-:W-:-:S04]  /*22c0*/  IMAD R106, R15, 0x2, R104 ;  /* 0x000000020f6a7824 */ /* 0x000fc800078e0268 */
        /* <DEDUP_REMOVED lines=10> */
[----:B------:R-:W-:Y:S01]  /*2370*/  IMAD R7, R15, 0x2, R126 ;  /* 0x000000020f077824 */ /* 0x000fe200078e027e */
[----:B------:R-:W-:-:S05]  /*2380*/  IADD3 R15, P5, R22, R11, RZ ;  /* 0x0000000b160f7210 */ /* 0x000fca0007fbe0ff */
[----:B------:R0:W-:Y:S04]  /*2390*/  STL [R1+0x70], R15 ;  /* 0x0000700f01007387 */ /* 0x0001e80000100800 */
[----:B------:R1:W-:Y:S04]  /*23a0*/  STL [R1+0x78], R3 ;  /* 0x0000780301007387 */ /* 0x0003e80000100800 */
[----:B------:R2:W-:Y:S01]  /*23b0*/  STL [R1+0x5c], R17 ;  /* 0x00005c1101007387 */ /* 0x0005e20000100800 */
[-C--:B0-----:R-:W-:Y:S01]  /*23c0*/  LEA.HI.X.SX32 R15, R20, R13.reuse, 0x1, P4 ;  /* 0x0000000d140f7211 */ /* 0x081fe200020f0eff */
[----:B------:R-:W-:Y:S01]  /*23d0*/  IMAD R20, R67, 0x28, RZ ;  /* 0x0000002843147824 */ /* 0x000fe200078e02ff */
[----:B-1----:R-:W-:-:S03]  /*23e0*/  LEA.HI.X.SX32 R3, R22, R13, 0x1, P5 ;  /* 0x0000000d16037211 */ /* 0x002fc600028f0eff */
[----:B------:R0:W-:Y:S01]  /*23f0*/  STL [R1+0x64], R15 ;  /* 0x0000640f01007387 */ /* 0x0001e20000100800 */
[C---:B------:R-:W-:Y:S01]  /*2400*/  IMAD R22, R67.reuse, 0x29, RZ ;  /* 0x0000002943167824 */ /* 0x040fe200078e02ff */
[----:B--2---:R-:W-:Y:S02]  /*2410*/  LEA.HI.X.SX32 R17, R24, R13, 0x1, P6 ;  /* 0x0000000d18117211 */ /* 0x004fe400030f0eff */
[----:B------:R1:W-:Y:S01]  /*2420*/  STL [R1+0x6c], R3 ;  /* 0x00006c0301007387 */ /* 0x0003e20000100800 */
[----:B------:R-:W-:-:S03]  /*2430*/  IMAD R24, R67, 0x2a, RZ ;  /* 0x0000002a43187824 */ /* 0x000fc600078e02ff */
[----:B------:R2:W-:Y:S01]  /*2440*/  STL [R1+0x74], R17 ;  /* 0x0000741101007387 */ /* 0x0005e20000100800 */
[-C--:B0-----:R-:W-:Y:S02]  /*2450*/  IADD3 R15, P4, R26, R11.reuse, RZ ;  /* 0x0000000b1a0f7210 */ /* 0x081fe40007f9e0ff */
[----:B-1----:R-:W-:-:S03]  /*2460*/  IADD3 R3, P5, R28, R11, RZ ;  /* 0x0000000b1c037210 */ /* 0x002fc60007fbe0ff */
[----:B------:R0:W-:Y:S01]  /*2470*/  STL [R1+0x80], R15 ;  /* 0x0000800f01007387 */ /* 0x0001e20000100800 */
[----:B--2---:R-:W-:-:S03]  /*2480*/  IADD3 R17, P6, R30, R11, RZ ;  /* 0x0000000b1e117210 */ /* 0x004fc60007fde0ff */
[----:B------:R1:W-:Y:S04]  /*2490*/  STL [R1+0x88], R3 ;  /* 0x0000880301007387 */ /* 0x0003e80000100800 */
[----:B------:R2:W-:Y:S01]  /*24a0*/  STL [R1+0x90], R17 ;  /* 0x0000901101007387 */ /* 0x0005e20000100800 */
[----:B0-----:R-:W-:Y:S02]  /*24b0*/  IADD3 R15, P3, R0, R11, RZ ;  /* 0x0000000b000f7210 */ /* 0x001fe40007f7e0ff */
[----:B-1----:R-:W-:-:S03]  /*24c0*/  LEA.HI.X.SX32 R3, R26, R13, 0x1, P4 ;  /* 0x0000000d1a037211 */ /* 0x002fc600020f0eff */
[----:B------:R0:W-:Y:S01]  /*24d0*/  STL [R1+0x98], R15 ;  /* 0x0000980f01007387 */ /* 0x0001e20000100800 */
[C---:B------:R-:W-:Y:S01]  /*24e0*/  IMAD R26, R67.reuse, 0x2b, RZ ;  /* 0x0000002b431a7824 */ /* 0x040fe200078e02ff */
[----:B--2---:R-:W-:Y:S02]  /*24f0*/  LEA.HI.X.SX32 R17, R28, R13, 0x1, P5 ;  /* 0x0000000d1c117211 */ /* 0x004fe400028f0eff */
[----:B------:R1:W-:Y:S01]  /*2500*/  STL [R1+0x7c], R3 ;  /* 0x00007c0301007387 */ /* 0x0003e20000100800 */
[----:B------:R-:W-:-:S03]  /*2510*/  IMAD R28, R67, 0x2c, RZ ;  /* 0x0000002c431c7824 */ /* 0x000fc600078e02ff */
[----:B------:R2:W-:Y:S01]  /*2520*/  STL [R1+0x84], R17 ;  /* 0x0000841101007387 */ /* 0x0005e20000100800 */
[----:B0-----:R-:W-:Y:S01]  /*2530*/  LEA.HI.X.SX32 R15, R30, R13, 0x1, P6 ;  /* 0x0000000d1e0f7211 */ /* 0x001fe200030f0eff */
[----:B------:R-:W-:Y:S01]  /*2540*/  IMAD R30, R67, 0x2d, RZ ;  /* 0x0000002d431e7824 */ /* 0x000fe200078e02ff */
        /* <DEDUP_REMOVED lines=8> */
[----:B------:R-:W-:Y:S01]  /*25d0*/  LEA.HI.X.SX32 R0, R32, R13, 0x1, P4 ;  /* 0x0000000d20007211 */ /* 0x000fe200020f0eff */
[C---:B------:R-:W-:Y:S02]  /*25e0*/  IMAD R32, R67.reuse, 0x2e, RZ ;  /* 0x0000002e43207824 */ /* 0x040fe400078e02ff */
[----:B------:R1:W-:Y:S01]  /*25f0*/  STL [R1+0x94], R3 ;  /* 0x0000940301007387 */ /* 0x0003e20000100800 */
[----:B--2---:R-:W-:-:S03]  /*2600*/  IMAD R17, R67, 0x21, RZ ;  /* 0x0000002143117824 */ /* 0x004fc600078e02ff */
[----:B------:R2:W-:Y:S01]  /*2610*/  STL [R1+0x9c], R0 ;  /* 0x00009c0001007387 */ /* 0x0005e20000100800 */
[-C--:B0-----:R-:W-:Y:S01]  /*2620*/  LEA.HI.X.SX32 R15, R34, R13.reuse, 0x1, P5 ;  /* 0x0000000d220f7211 */ /* 0x081fe200028f0eff */
[----:B------:R-:W-:Y:S01]  /*2630*/  IMAD R34, R67, 0x2f, RZ ;  /* 0x0000002f43227824 */ /* 0x000fe200078e02ff */
[----:B-1----:R-:W-:-:S03]  /*2640*/  LEA.HI.X.SX32 R3, R36, R13, 0x1, P6 ;  /* 0x0000000d24037211 */ /* 0x002fc600030f0eff */
[----:B------:R0:W-:Y:S01]  /*2650*/  STL [R1+0xa4], R15 ;  /* 0x0000a40f01007387 */ /* 0x0001e20000100800 */
[----:B------:R-:W-:Y:S01]  /*2660*/  IMAD R36, R67, 0x30, RZ ;  /* 0x0000003043247824 */ /* 0x000fe200078e02ff */
[-C--:B--2---:R-:W-:Y:S02]  /*2670*/  IADD3 R0, P4, R38, R11.reuse, RZ ;  /* 0x0000000b26007210 */ /* 0x084fe40007f9e0ff */
[----:B------:R1:W-:Y:S04]  /*2680*/  STL [R1+0xac], R3 ;  /* 0x0000ac0301007387 */ /* 0x0003e80000100800 */
[----:B------:R2:W-:Y:S01]  /*2690*/  STL [R1+0xb8], R0 ;  /* 0x0000b80001007387 */ /* 0x0005e20000100800 */
[-C--:B0-----:R-:W-:Y:S02]  /*26a0*/  IADD3 R15, P5, R40, R11.reuse, RZ ;  /* 0x0000000b280f7210 */ /* 0x081fe40007fbe0ff */
[----:B-1----:R-:W-:-:S03]  /*26b0*/  IADD3 R3, P6, R42, R11, RZ ;  /* 0x0000000b2a037210 */ /* 0x002fc60007fde0ff */
[----:B------:R0:W-:Y:S01]  /*26c0*/  STL [R1+0xc0], R15 ;  /* 0x0000c00f01007387 */ /* 0x0001e20000100800 */
[----:B--2---:R-:W-:-:S03]  /*26d0*/  IADD3 R0, P3, R6, R11, RZ ;  /* 0x0000000b06007210 */ /* 0x004fc60007f7e0ff */
[----:B------:R1:W-:Y:S01]  /*26e0*/  STL [R1+0xc8], R3 ;  /* 0x0000c80301007387 */ /* 0x0003e20000100800 */
[----:B------:R-:W-:-:S03]  /*26f0*/  LEA.HI.X.SX32 R6, R6, R13, 0x1, P3 ;  /* 0x0000000d06067211 */ /* 0x000fc600018f0eff */
        /* <DEDUP_REMOVED lines=16> */
[----:B0-----:R-:W-:-:S03]  /*2800*/  IMAD.MOV.U32 R15, RZ, RZ, -0x800000 ;  /* 0xff800000ff0f7424 */ /* 0x001fc600078e00ff */
[----:B------:R0:W-:Y:S01]  /*2810*/  STL [R1+0xd4], R6 ;  /* 0x0000d40601007387 */ /* 0x0001e20000100800 */
[-C--:B-1----:R-:W-:Y:S01]  /*2820*/  LEA.HI.X.SX32 R3, R44, R13.reuse, 0x1, P4 ;  /* 0x0000000d2c037211 */ /* 0x082fe200020f0eff */
[----:B------:R-:W-:Y:S01]  /*2830*/  IMAD R44, R67, 0x34, RZ ;  /* 0x00000034432c7824 */ /* 0x000fe200078e02ff */
[----:B--2---:R-:W-:-:S03]  /*2840*/  LEA.HI.X.SX32 R0, R46, R13, 0x1, P5 ;  /* 0x0000000d2e007211 */ /* 0x004fc600028f0eff */
[----:B------:R1:W-:Y:S01]  /*2850*/  STL [R1+0xcc], R3 ;  /* 0x0000cc0301007387 */ /* 0x0003e20000100800 */
[C---:B------:R-:W-:Y:S01]  /*2860*/  IMAD R46, R67.reuse, 0x35, RZ ;  /* 0x00000035432e7824 */ /* 0x040fe200078e02ff */
[----:B0-----:R-:W-:Y:S02]  /*2870*/  LEA.HI.X.SX32 R6, R48, R13, 0x1, P6 ;  /* 0x0000000d30067211 */ /* 0x001fe400030f0eff */
[----:B------:R0:W-:Y:S01]  /*2880*/  STL [R1+0xdc], R0 ;  /* 0x0000dc0001007387 */ /* 0x0001e20000100800 */
[----:B------:R-:W-:-:S03]  /*2890*/  IMAD R48, R67, 0x36, RZ ;  /* 0x0000003643307824 */ /* 0x000fc600078e02ff */
[----:B------:R2:W-:Y:S01]  /*28a0*/  STL [R1+0xe4], R6 ;  /* 0x0000e40601007387 */ /* 0x0005e20000100800 */
[-C--:B-1----:R-:W-:Y:S02]  /*28b0*/  IADD3 R3, P4, R50, R11.reuse, RZ ;  /* 0x0000000b32037210 */ /* 0x082fe40007f9e0ff */
[----:B0-----:R-:W-:-:S03]  /*28c0*/  IADD3 R0, P5, R52, R11, RZ ;  /* 0x0000000b34007210 */ /* 0x001fc60007fbe0ff */
        /* <DEDUP_REMOVED lines=22> */
[----:B--2---:R-:W-:-:S03]  /*2a30*/  LEA.HI.X.SX32 R6, R56, R13, 0x1, P4 ;  /* 0x0000000d38067211 */ /* 0x004fc600020f0eff */
[----:B------:R1:W-:Y:S01]  /*2a40*/  STL [R1+0x114], R0 ;  /* 0x0001140001007387 */ /* 0x0003e20000100800 */
[----:B------:R-:W-:-:S03]  /*2a50*/  IMAD R56, R67, 0x3a, RZ ;  /* 0x0000003a43387824 */ /* 0x000fc600078e02ff */
        /* <DEDUP_REMOVED lines=13> */
[----:B------:R1:W-:Y:S04]  /*2b30*/  STL [R1+0x138], R0 ;  /* 0x0001380001007387 */ /* 0x0003e80000100800 */
[----:B------:R2:W-:Y:S01]  /*2b40*/  STL [R1+0x158], R6 ;  /* 0x0001580601007387 */ /* 0x0005e20000100800 */
[-C--:B0-----:R-:W-:Y:S01]  /*2b50*/  LEA.HI.X.SX32 R3, R62, R13.reuse, 0x1, P4 ;  /* 0x0000000d3e037211 */ /* 0x081fe200020f0eff */
[----:B------:R-:W-:Y:S01]  /*2b60*/  IMAD R62, R67, 0x3d, RZ ;  /* 0x0000003d433e7824 */ /* 0x000fe200078e02ff */
[----:B-1----:R-:W-:-:S03]  /*2b70*/  LEA.HI.X.SX32 R0, R64, R13, 0x1, P5 ;  /* 0x0000000d40007211 */ /* 0x002fc600028f0eff */
[----:B------:R0:W-:Y:S01]  /*2b80*/  STL [R1+0x124], R3 ;  /* 0x0001240301007387 */ /* 0x0001e20000100800 */
[----:B------:R-:W-:Y:S01]  /*2b90*/  IMAD R64, R67, 0x3e, RZ ;  /* 0x0000003e43407824 */ /* 0x000fe200078e02ff */
[----:B--2---:R-:W-:Y:S02]  /*2ba0*/  LEA.HI.X.SX32 R6, R66, R13, 0x1, P6 ;  /* 0x0000000d42067211 */ /* 0x004fe400030f0eff */
        /* <DEDUP_REMOVED lines=9> */
[----:B------:R-:W-:Y:S01]  /*2c40*/  IMAD.MOV.U32 R10, RZ, RZ, 0x3f800000 ;  /* 0x3f800000ff0a7424 */ /* 0x000fe200078e00ff */
[----:B-1----:R-:W-:-:S03]  /*2c50*/  LEA.HI.X.SX32 R0, R68, R13, 0x1, P4 ;  /* 0x0000000d44007211 */ /* 0x002fc600020f0eff */
[----:B------:R0:W-:Y:S01]  /*2c60*/  STL [R1+0x154], R3 ;  /* 0x0001540301007387 */ /* 0x0001e20000100800 */
[----:B--2---:R-:W-:-:S03]  /*2c70*/  LEA.HI.X.SX32 R6, R70, R13, 0x1, P5 ;  /* 0x0000000d46067211 */ /* 0x004fc600028f0eff */
[----:B------:R1:W-:Y:S04]  /*2c80*/  STL [R1+0x13c], R0 ;  /* 0x00013c0001007387 */ /* 0x0003e80000100800 */
[----:B------:R2:W-:Y:S01]  /*2c90*/  STL [R1+0x144], R6 ;  /* 0x0001440601007387 */ /* 0x0005e20000100800 */
[----:B0-----:R-:W-:Y:S02]  /*2ca0*/  LEA.HI.X.SX32 R3, R72, R13, 0x1, P6 ;  /* 0x0000000d48037211 */ /* 0x001fe400030f0eff */
[----:B-1----:R-:W-:-:S03]  /*2cb0*/  IADD3 R0, P3, R74, R11, RZ ;  /* 0x0000000b4a007210 */ /* 0x002fc60007f7e0ff */
[----:B------:R0:W-:Y:S01]  /*2cc0*/  STL [R1+0x14c], R3 ;  /* 0x00014c0301007387 */ /* 0x0001e20000100800 */
[----:B--2---:R-:W-:-:S03]  /*2cd0*/  IADD3 R6, P4, R76, R11, RZ ;  /* 0x0000000b4c067210 */ /* 0x004fc60007f9e0ff */
[----:B------:R1:W-:Y:S04]  /*2ce0*/  STL [R1+0x160], R0 ;  /* 0x0001600001007387 */ /* 0x0003e80000100800 */
[----:B------:R2:W-:Y:S01]  /*2cf0*/  STL [R1+0x168], R6 ;  /* 0x0001680601007387 */ /* 0x0005e20000100800 */
[-C--:B0-----:R-:W-:Y:S02]  /*2d00*/  IADD3 R3, P5, R78, R11.reuse, RZ ;  /* 0x0000000b4e037210 */ /* 0x081fe40007fbe0ff */
[----:B-1----:R-:W-:-:S03]  /*2d10*/  IADD3 R0, P6, R80, R11, RZ ;  /* 0x0000000b50007210 */ /* 0x002fc60007fde0ff */
[----:B------:R0:W-:Y:S01]  /*2d20*/  STL [R1+0x170], R3 ;  /* 0x0001700301007387 */ /* 0x0001e20000100800 */
[----:B--2---:R-:W-:-:S03]  /*2d30*/  LEA.HI.X.SX32 R6, R74, R13, 0x1, P3 ;  /* 0x0000000d4a067211 */ /* 0x004fc600018f0eff */
[----:B------:R1:W-:Y:S04]  /*2d40*/  STL [R1+0x178], R0 ;  /* 0x0001780001007387 */ /* 0x0003e80000100800 */
[----:B------:R2:W-:Y:S01]  /*2d50*/  STL [R1+0x15c], R6 ;  /* 0x00015c0601007387 */ /* 0x0005e20000100800 */
[-C--:B0-----:R-:W-:Y:S02]  /*2d60*/  LEA.HI.X.SX32 R3, R76, R13.reuse, 0x1, P4 ;  /* 0x0000000d4c037211 */ /* 0x081fe400020f0eff */
[----:B-1----:R-:W-:-:S03]  /*2d70*/  LEA.HI.X.SX32 R0, R78, R13, 0x1, P5 ;  /* 0x0000000d4e007211 */ /* 0x002fc600028f0eff */
[----:B------:R0:W-:Y:S01]  /*2d80*/  STL [R1+0x164], R3 ;  /* 0x0001640301007387 */ /* 0x0001e20000100800 */
[----:B--2---:R-:W-:-:S03]  /*2d90*/  LEA.HI.X.SX32 R6, R80, R13, 0x1, P6 ;  /* 0x0000000d50067211 */ /* 0x004fc600030f0eff */
        /* <DEDUP_REMOVED lines=23> */
[----:B------:R-:W-:Y:S01]  /*2f10*/  IMAD.MOV.U32 R12, RZ, RZ, -0x800000 ;  /* 0xff800000ff0c7424 */ /* 0x000fe200078e00ff */
[-C--:B--2---:R-:W-:Y:S02]  /*2f20*/  LEA.HI.X.SX32 R6, R88, R13.reuse, 0x1, P4 ;  /* 0x0000000d58067211 */ /* 0x084fe400020f0eff */
[----:B------:R1:W-:Y:S04]  /*2f30*/  STL [R1+0x194], R0 ;  /* 0x0001940001007387 */ /* 0x0003e80000100800 */
[----:B------:R2:W-:Y:S01]  /*2f40*/  STL [R1+0x19c], R6 ;  /* 0x00019c0601007387 */ /* 0x0005e20000100800 */
[-C--:B0-----:R-:W-:Y:S02]  /*2f50*/  LEA.HI.X.SX32 R3, R90, R13.reuse, 0x1, P5 ;  /* 0x0000000d5a037211 */ /* 0x081fe400028f0eff */
[----:B-1----:R-:W-:-:S03]  /*2f60*/  LEA.HI.X.SX32 R0, R92, R13, 0x1, P6 ;  /* 0x0000000d5c007211 */ /* 0x002fc600030f0eff */
[----:B------:R0:W-:Y:S01]  /*2f70*/  STL [R1+0x1a4], R3 ;  /* 0x0001a40301007387 */ /* 0x0001e20000100800 */
[----:B--2---:R-:W-:-:S03]  /*2f80*/  IADD3 R6, P4, R94, R11, RZ ;  /* 0x0000000b5e067210 */ /* 0x004fc60007f9e0ff */
        /* <DEDUP_REMOVED lines=21> */
[----:B------:R-:W-:Y:S01]  /*30e0*/  IMAD.MOV.U32 R14, RZ, RZ, -0x800000 ;  /* 0xff800000ff0e7424 */ /* 0x000fe200078e00ff */
        /* <DEDUP_REMOVED lines=9> */
[----:B------:R1:W-:Y:S01]  /*3180*/  STL [R1+0x1f0], R0 ;  /* 0x0001f00001007387 */ /* 0x0003e20000100800 */
[----:B------:R-:W-:-:S03]  /*3190*/  LEA.HI.X.SX32 R8, R106, R13, 0x1, P4 ;  /* 0x0000000d6a087211 */ /* 0x000fc600020f0eff */
[----:B------:R2:W-:Y:S01]  /*31a0*/  STL [R1+0x1f8], R6 ;  /* 0x0001f80601007387 */ /* 0x0005e20000100800 */
[-C--:B0-----:R-:W-:Y:S02]  /*31b0*/  IADD3 R3, P6, R110, R11.reuse, RZ ;  /* 0x0000000b6e037210 */ /* 0x081fe40007fde0ff */
[----:B-1----:R-:W-:Y:S02]  /*31c0*/  IADD3 R0, P3, R16, R11, RZ ;  /* 0x0000000b10007210 */ /* 0x002fe40007f7e0ff */
[----:B--2---:R-:W-:-:S03]  /*31d0*/  LEA.HI.X.SX32 R6, R108, R13, 0x1, P5 ;  /* 0x0000000d6c067211 */ /* 0x004fc600028f0eff */
[----:B------:R0:W-:Y:S04]  /*31e0*/  STL [R1+0x3c], R0 ;  /* 0x00003c0001007387 */ /* 0x0001e80000100800 */
        /* <DEDUP_REMOVED lines=11> */
[----:B------:R-:W-:Y:S01]  /*32a0*/  IMAD R16, R67, 0x26, RZ ;  /* 0x0000002643107824 */ /* 0x000fe200078e02ff */
        /* <DEDUP_REMOVED lines=25> */
[----:B------:R1:W-:Y:S01]  /*3440*/  STL [R1+0x414], R8 ;  /* 0x0004140801007387 */ /* 0x0003e20000100800 */
[----:B------:R-:W-:-:S03]  /*3450*/  IMAD.MOV.U32 R11, RZ, RZ, 0x3f800000 ;  /* 0x3f800000ff0b7424 */ /* 0x000fc600078e00ff */
[----:B------:R2:W-:Y:S01]  /*3460*/  STL [R1+0x41c], R6 ;  /* 0x00041c0601007387 */ /* 0x0005e20000100800 */
[-C--:B0-----:R-:W-:Y:S01]  /*3470*/  LEA.HI.X.SX32 R0, R9, R13.reuse, 0x1, P3 ;  /* 0x0000000d09007211 */ /* 0x081fe200018f0eff */
[----:B------:R-:W-:Y:S01]  /*3480*/  IMAD.MOV.U32 R9, RZ, RZ, 0x3f800000 ;  /* 0x3f800000ff097424 */ /* 0x000fe200078e00ff */
[-C--:B------:R-:W-:Y:S02]  /*3490*/  IADD3 RZ, P3, R77, R2.reuse, RZ ;  /* 0x000000024dff7210 */ /* 0x080fe40007f7e0ff */
[-C--:B-1----:R-:W-:Y:S01]  /*34a0*/  LEA.HI.X.SX32 R8, R124, R13.reuse, 0x1, P4 ;  /* 0x0000000d7c087211 */ /* 0x082fe200020f0eff */
[----:B------:R0:W-:Y:S01]  /*34b0*/  STL [R1+0x420], R0 ;  /* 0x0004200001007387 */ /* 0x0001e20000100800 */
[-C--:B------:R-:W-:Y:S02]  /*34c0*/  IADD3 RZ, P4, R79, R2.reuse, RZ ;  /* 0x000000024fff7210 */ /* 0x080fe40007f9e0ff */
[----:B--2---:R-:W-:Y:S01]  /*34d0*/  LEA.HI.X.SX32 R6, R126, R13, 0x1, P5 ;  /* 0x0000000d7e067211 */ /* 0x004fe200028f0eff */
[----:B------:R1:W-:Y:S01]  /*34e0*/  STL [R1+0x21c], R8 ;  /* 0x00021c0801007387 */ /* 0x0003e20000100800 */
[----:B------:R-:W-:-:S03]  /*34f0*/  IADD3 R218, P5, R81, R2, RZ ;  /* 0x0000000251da7210 */ /* 0x000fc60007fbe0ff */
[----:B------:R2:W-:Y:S01]  /*3500*/  STL [R1+0x220], R6 ;  /* 0x0002200601007387 */ /* 0x0005e20000100800 */
[----:B0-----:R-:W-:Y:S01]  /*3510*/  LEA.HI.X.SX32 R0, R7, R13, 0x1, P6 ;  /* 0x0000000d07007211 */ /* 0x001fe200030f0eff */
[----:B------:R-:W-:Y:S01]  /*3520*/  IMAD R7, R67, 0x25, RZ ;  /* 0x0000002543077824 */ /* 0x000fe200078e02ff */
[----:B------:R-:W-:Y:S01]  /*3530*/  IADD3 R216, P6, R75, R2, RZ ;  /* 0x000000024bd87210 */ /* 0x000fe20007fde0ff */
[----:B------:R-:W-:Y:S02]  /*3540*/  IMAD.MOV.U32 R13, RZ, RZ, -0x800000 ;  /* 0xff800000ff0d7424 */ /* 0x000fe400078e00ff */
[----:B------:R0:W-:Y:S01]  /*3550*/  STL [R1+0x418], R0 ;  /* 0x0004180001007387 */ /* 0x0001e20000100800 */
[C---:B-1----:R-:W-:Y:S02]  /*3560*/  IMAD R8, R67.reuse, 0x22, RZ ;  /* 0x0000002243087824 */ /* 0x042fe400078e02ff */
[C---:B--2---:R-:W-:Y:S01]  /*3570*/  IMAD R6, R67.reuse, 0x23, RZ ;  /* 0x0000002343067824 */ /* 0x044fe200078e02ff */
[----:B------:R1:W-:Y:S01]  /*3580*/  STL [R1+0x230], R218 ;  /* 0x000230da01007387 */ /* 0x0003e20000100800 */
[----:B------:R-:W-:-:S03]  /*3590*/  IMAD R67, R67, 0x3f, RZ ;  /* 0x0000003f43437824 */ /* 0x000fc600078e02ff */
[----:B------:R2:W-:Y:S01]  /*35a0*/  STL [R1+0x238], R216 ;  /* 0x000238d801007387 */ /* 0x0005e20000100800 */
[----:B0-----:R-:W-:-:S03]  /*35b0*/  IMAD.MOV.U32 R0, RZ, RZ, 0x3f800000 ;  /* 0x3f800000ff007424 */ /* 0x001fc600078e00ff */
[----:B------:R0:W-:Y:S01]  /*35c0*/  STL [R1+0x240], R217 ;  /* 0x000240d901007387 */ /* 0x0001e20000100800 */
[----:B-1----:R-:W-:Y:S02]  /*35d0*/  IADD3 R218, P2, R71, R2, RZ ;  /* 0x0000000247da7210 */ /* 0x002fe40007f5e0ff */
[----:B--2---:R-:W-:-:S03]  /*35e0*/  LEA.HI.X.SX32 R216, R77, R4, 0x1, P3 ;  /* 0x000000044dd87211 */ /* 0x004fc600018f0eff */
[----:B------:R1:W-:Y:S01]  /*35f0*/  STL [R1+0x248], R218 ;  /* 0x000248da01007387 */ /* 0x0003e20000100800 */
[----:B0-----:R-:W-:-:S03]  /*3600*/  IADD3 R217, P3, R69, R2, RZ ;  /* 0x0000000245d97210 */ /* 0x001fc60007f7e0ff */
[----:B------:R0:W-:Y:S04]  /*3610*/  STL [R1+0x224], R216 ;  /* 0x000224d801007387 */ /* 0x0001e80000100800 */
[----:B------:R2:W-:Y:S01]  /*3620*/  STL [R1+0x250], R217 ;  /* 0x000250d901007387 */ /* 0x0005e20000100800 */
[----:B-1----:R-:W-:Y:S02]  /*3630*/  LEA.HI.X.SX32 R218, R79, R4, 0x1, P4 ;  /* 0x000000044fda7211 */ /* 0x002fe400020f0eff */
[----:B0-----:R-:W-:-:S03]  /*3640*/  IADD3 R216, P4, R65, R2, RZ ;  /* 0x0000000241d87210 */ /* 0x001fc60007f9e0ff */
[----:B------:R0:W-:Y:S01]  /*3650*/  STL [R1+0x228], R218 ;  /* 0x000228da01007387 */ /* 0x0001e20000100800 */
[----:B--2---:R-:W-:-:S03]  /*3660*/  LEA.HI.X.SX32 R217, R81, R4, 0x1, P5 ;  /* 0x0000000451d97211 */ /* 0x004fc600028f0eff */
[----:B------:R1:W-:Y:S04]  /*3670*/  STL [R1+0x258], R216 ;  /* 0x000258d801007387 */ /* 0x0003e80000100800 */
[----:B------:R2:W-:Y:S01]  /*3680*/  STL [R1+0x22c], R217 ;  /* 0x00022cd901007387 */ /* 0x0005e20000100800 */
[----:B0-----:R-:W-:Y:S02]  /*3690*/  IADD3 R218, P5, R63, R2, RZ ;  /* 0x000000023fda7210 */ /* 0x001fe40007fbe0ff */
[----:B-1----:R-:W-:-:S03]  /*36a0*/  LEA.HI.X.SX32 R216, R75, R4, 0x1, P6 ;  /* 0x000000044bd87211 */ /* 0x002fc600030f0eff */
[----:B------:R0:W-:Y:S01]  /*36b0*/  STL [R1+0x260], R218 ;  /* 0x000260da01007387 */ /* 0x0001e20000100800 */
[----:B--2---:R-:W-:-:S03]  /*36c0*/  IADD3 R217, P6, R61, R2, RZ ;  /* 0x000000023dd97210 */ /* 0x004fc60007fde0ff */
[----:B------:R1:W-:Y:S04]  /*36d0*/  STL [R1+0x234], R216 ;  /* 0x000234d801007387 */ /* 0x0003e80000100800 */
[----:B------:R2:W-:Y:S01]  /*36e0*/  STL [R1+0x268], R217 ;  /* 0x000268d901007387 */ /* 0x0005e20000100800 */
[----:B0-----:R-:W-:Y:S02]  /*36f0*/  LEA.HI.X.SX32 R218, R73, R4, 0x1, P1 ;  /* 0x0000000449da7211 */ /* 0x001fe400008f0eff */
[----:B-1----:R-:W-:-:S03]  /*3700*/  IADD3 R216, P1, R59, R2, RZ ;  /* 0x000000023bd87210 */ /* 0x002fc60007f3e0ff */
        /* <DEDUP_REMOVED lines=74> */
[----:B------:R1:W-:Y:S01]  /*3bb0*/  STL [R1+0x300], R216 ;  /* 0x000300d801007387 */ /* 0x0003e20000100800 */
[----:B------:R-:W-:-:S03]  /*3bc0*/  LEA.HI.X.SX32 R23, R23, R4, 0x1, P1 ;  /* 0x0000000417177211 */ /* 0x000fc600008f0eff */
[----:B------:R2:W-:Y:S01]  /*3bd0*/  STL [R1+0x2d4], R217 ;  /* 0x0002d4d901007387 */ /* 0x0005e20000100800 */
[----:B0-----:R-:W-:Y:S02]  /*3be0*/  IADD3 R218, P2, R21, R2, RZ ;  /* 0x0000000215da7210 */ /* 0x001fe40007f5e0ff */
[----:B-1----:R-:W-:-:S03]  /*3bf0*/  LEA.HI.X.SX32 R216, R31, R4, 0x1, P3 ;  /* 0x000000041fd87211 */ /* 0x002fc600018f0eff */
[----:B------:R0:W-:Y:S01]  /*3c00*/  STL [R1+0x308], R218 ;  /* 0x000308da01007387 */ /* 0x0001e20000100800 */
[----:B------:R-:W-:Y:S02]  /*3c10*/  LEA.HI.X.SX32 R21, R21, R4, 0x1, P2 ;  /* 0x0000000415157211 */ /* 0x000fe400010f0eff */
[C---:B--2---:R-:W-:Y:S01]  /*3c20*/  IADD3 R217, P3, R19.reuse, R2, RZ ;  /* 0x0000000213d97210 */ /* 0x044fe20007f7e0ff */
[----:B------:R1:W-:Y:S03]  /*3c30*/  STL [R1+0x2dc], R216 ;  /* 0x0002dcd801007387 */ /* 0x0003e60000100800 */
[-C--:B------:R-:W-:Y:S01]  /*3c40*/  LEA.HI.X.SX32 R19, R19, R4.reuse, 0x1, P3 ;  /* 0x0000000413137211 */ /* 0x080fe200018f0eff */
        /* <DEDUP_REMOVED lines=10> */
[----:B------:R-:W-:Y:S01]  /*3cf0*/  STL [R1+0x320], R218 ;  /* 0x000320da01007387 */ /* 0x000fe20000100800 */
[----:B------:R-:W-:Y:S02]  /*3d00*/  LEA.HI.X.SX32 R8, R8, R4, 0x1, P5 ;  /* 0x0000000408087211 */ /* 0x000fe400028f0eff */
[C---:B--2---:R-:W-:Y:S01]  /*3d10*/  IADD3 R217, P6, R6.reuse, R2, RZ ;  /* 0x0000000206d97210 */ /* 0x044fe20007fde0ff */
[----:B------:R0:W-:Y:S03]  /*3d20*/  STL [R1+0x2f4], R216 ;  /* 0x0002f4d801007387 */ /* 0x0001e60000100800 */
[----:B------:R-:W-:Y:S01]  /*3d30*/  LEA.HI.X.SX32 R6, R6, R4, 0x1, P6 ;  /* 0x0000000406067211 */ /* 0x000fe200030f0eff */
[----:B------:R-:W-:Y:S04]  /*3d40*/  STL [R1+0x328], R217 ;  /* 0x000328d901007387 */ /* 0x000fe80000100800 */
[----:B------:R1:W-:Y:S01]  /*3d50*/  STL [R1+0x2fc], R23 ;  /* 0x0002fc1701007387 */ /* 0x0003e20000100800 */
[----:B0-----:R-:W-:-:S04]  /*3d60*/  IADD3 R216, P1, R5, R2, RZ ;  /* 0x0000000205d87210 */ /* 0x001fc80007f3e0ff */
[----:B------:R-:W-:Y:S01]  /*3d70*/  LEA.HI.X.SX32 R5, R5, R4, 0x1, P1 ;  /* 0x0000000405057211 */ /* 0x000fe200008f0eff */
[----:B------:R-:W-:Y:S01]  /*3d80*/  STL [R1+0x330], R216 ;  /* 0x000330d801007387 */ /* 0x000fe20000100800 */
[----:B-1----:R-:W-:-:S03]  /*3d90*/  IADD3 R23, P2, R7, R2, RZ ;  /* 0x0000000207177210 */ /* 0x002fc60007f5e0ff */
[----:B------:R0:W-:Y:S01]  /*3da0*/  STL [R1+0x304], R21 ;  /* 0x0003041501007387 */ /* 0x0001e20000100800 */
[----:B------:R-:W-:-:S03]  /*3db0*/  LEA.HI.X.SX32 R7, R7, R4, 0x1, P2 ;  /* 0x0000000407077211 */ /* 0x000fc600010f0eff */
[----:B------:R-:W-:Y:S04]  /*3dc0*/  STL [R1+0x338], R23 ;  /* 0x0003381701007387 */ /* 0x000fe80000100800 */
[----:B------:R1:W-:Y:S01]  /*3dd0*/  STL [R1+0x30c], R19 ;  /* 0x00030c1301007387 */ /* 0x0003e20000100800 */
[----:B0-----:R-:W-:-:S05]  /*3de0*/  IADD3 R21, P3, R16, R2, RZ ;  /* 0x0000000210157210 */ /* 0x001fca0007f7e0ff */
[----:B------:R-:W-:Y:S01]  /*3df0*/  STL [R1+0x340], R21 ;  /* 0x0003401501007387 */ /* 0x000fe20000100800 */
[----:B-1----:R-:W-:-:S03]  /*3e00*/  IADD3 R19, P4, R18, R2, RZ ;  /* 0x0000000212137210 */ /* 0x002fc60007f9e0ff */
[----:B------:R0:W-:Y:S04]  /*3e10*/  STL [R1+0x314], R17 ;  /* 0x0003141101007387 */ /* 0x0001e80000100800 */
        /* <DEDUP_REMOVED lines=9> */
[----:B------:R0:W-:Y:S01]  /*3eb0*/  STL [R1+0x360], R6 ;  /* 0x0003600601007387 */ /* 0x0001e20000100800 */
[----:B-1----:R-:W-:-:S03]  /*3ec0*/  IADD3 R5, P2, R26, R2, RZ ;  /* 0x000000021a057210 */ /* 0x002fc60007f5e0ff */
        /* <DEDUP_REMOVED lines=83> */
[----:B--2---:R-:W-:-:S05]  /*4400*/  LEA.HI.X.SX32 R5, R56, R4, 0x1, P5 ;  /* 0x0000000438057211 */ /* 0x004fca00028f0eff */
[----:B------:R1:W-:Y:S01]  /*4410*/  STL [R1+0x3e4], R5 ;  /* 0x0003e40501007387 */ /* 0x0003e20000100800 */
[----:B0-----:R-:W-:-:S03]  /*4420*/  LEA.HI.X.SX32 R6, R60, R4, 0x1, P1 ;  /* 0x000000043c067211 */ /* 0x001fc600008f0eff */
[----:B------:R-:W-:Y:S04]  /*4430*/  STL [R1+0x3ec], R7 ;  /* 0x0003ec0701007387 */ /* 0x000fe80000100800 */
[----:B------:R-:W-:Y:S01]  /*4440*/  STL [R1+0x3f4], R6 ;  /* 0x0003f40601007387 */ /* 0x000fe20000100800 */
[----:B-1----:R-:W-:-:S05]  /*4450*/  LEA.HI.X.SX32 R5, R62, R4, 0x1, P2 ;  /* 0x000000043e057211 */ /* 0x002fca00010f0eff */
[----:B------:R0:W-:Y:S02]  /*4460*/  STL [R1+0x3fc], R5 ;  /* 0x0003fc0501007387 */ /* 0x0001e40000100800 */
[----:B0-----:R-:W-:-:S05]  /*4470*/  LEA.HI.X.SX32 R5, R64, R4, 0x1, P3 ;  /* 0x0000000440057211 */ /* 0x001fca00018f0eff */
[----:B------:R0:W-:Y:S02]  /*4480*/  STL [R1+0x404], R5 ;  /* 0x0004040501007387 */ /* 0x0001e40000100800 */
[----:B0-----:R-:W-:-:S05]  /*4490*/  LEA.HI.X.SX32 R5, R67, R4, 0x1, P4 ;  /* 0x0000000443057211 */ /* 0x001fca00020f0eff */
[----:B------:R0:W-:Y:S02]  /*44a0*/  STL [R1+0x40c], R5 ;  /* 0x00040c0501007387 */ /* 0x0001e40000100800 */
.L_x_1:
[----:B------:R-:W2:Y:S04]  /*44b0*/  LDL R6, [R1+0x68] ;  /* 0x0000680001067983 */ /* 0x000ea80000100800 */
[----:B------:R-:W3:Y:S04]  /*44c0*/  LDL R7, [R1+0x60] ;  /* 0x0000600001077983 */ /* 0x000ee80000100800 */
[----:B------:R-:W4:Y:S04]  /*44d0*/  LDL R17, [R1+0x64] ;  /* 0x0000640001117983 */ /* 0x000f280000100800 */
[----:B------:R-:W4:Y:S04]  /*44e0*/  LDL R16, [R1+0x78] ;  /* 0x0000780001107983 */ /* 0x000f280000100800 */
[----:B------:R-:W4:Y:S04]  /*44f0*/  LDL R23, [R1+0x5c] ;  /* 0x00005c0001177983 */ /* 0x000f280000100800 */
[----:B------:R-:W4:Y:S04]  /*4500*/  LDL R22, [R1+0x70] ;  /* 0x0000700001167983 */ /* 0x000f280000100800 */
[----:B0-----:R-:W4:Y:S04]  /*4510*/  LDL R5, [R1+0x74] ;  /* 0x0000740001057983 */ /* 0x001f280000100800 */
[----:B------:R-:W4:Y:S04]  /*4520*/  LDL R8, [R1+0x6c] ;  /* 0x00006c0001087983 */ /* 0x000f280000100800 */
[----:B------:R-:W4:Y:S04]  /*4530*/  LDL R21, [R1+0x80] ;  /* 0x0000800001157983 */ /* 0x000f280000100800 */
[----:B------:R-:W4:Y:S04]  /*4540*/  LDL R20, [R1+0x88] ;  /* 0x0000880001147983 */ /* 0x000f280000100800 */
[----:B------:R-:W4:Y:S04]  /*4550*/  LDL R19, [R1+0x7c] ;  /* 0x00007c0001137983 */ /* 0x000f280000100800 */
[----:B------:R-:W4:Y:S04]  /*4560*/  LDL R18, [R1+0x90] ;  /* 0x0000900001127983 */ /* 0x000f280000100800 */
[----:B------:R-:W4:Y:S04]  /*4570*/  LDL R224, [R1+0x84] ;  /* 0x0000840001e07983 */ /* 0x000f280000100800 */
[----:B------:R-:W4:Y:S04]  /*4580*/  LDL R223, [R1+0x98] ;  /* 0x0000980001df7983 */ /* 0x000f280000100800 */
[----:B------:R-:W-:Y:S04]  /*4590*/  STL [R1+0x448], R12 ;  /* 0x0004480c01007387 */ /* 0x000fe80000100800 */
[----:B------:R-:W-:Y:S04]  /*45a0*/  STL [R1+0x438], R0 ;  /* 0x0004380001007387 */ /* 0x000fe80000100800 */
[----:B------:R0:W-:Y:S04]  /*45b0*/  STL [R1+0x434], R9 ;  /* 0x0004340901007387 */ /* 0x0001e80000100800 */
[----:B------:R-:W-:Y:S04]  /*45c0*/  STL [R1+0x430], R10 ;  /* 0x0004300a01007387 */ /* 0x000fe80000100800 */
[----:B------:R1:W-:Y:S04]  /*45d0*/  STL [R1+0x42c], R11 ;  /* 0x00042c0b01007387 */ /* 0x0003e80000100800 */
[----:B------:R-:W4:Y:S04]  /*45e0*/  LDL R219, [R1+0x8c] ;  /* 0x00008c0001db7983 */ /* 0x000f280000100800 */
[----:B0-----:R-:W4:Y:S04]  /*45f0*/  LDL R9, [R1+0xa0] ;  /* 0x0000a00001097983 */ /* 0x001f280000100800 */
[----:B------:R-:W4:Y:S04]  /*4600*/  LDL R221, [R1+0x94] ;  /* 0x0000940001dd7983 */ /* 0x000f280000100800 */
[----:B------:R-:W4:Y:S04]  /*4610*/  LDL R218, [R1+0x9c] ;  /* 0x00009c0001da7983 */ /* 0x000f280000100800 */
[----:B------:R-:W4:Y:S01]  /*4620*/  LDL R0, [R1+0xb0] ;  /* 0x0000b00001007983 */ /* 0x000f220000100800 */
[----:B------:R-:W-:-:S03]  /*4630*/  USHF.R.S32.HI UR7, URZ, 0x1f, UR4 ;  /* 0x0000001f3f077899 */ /* 0x000fc60008011404 */
[----:B------:R-:W4:Y:S04]  /*4640*/  LDL R216, [R1+0xa8] ;  /* 0x0000a80001d87983 */ /* 0x000f280000100800 */
[----:B------:R-:W4:Y:S04]  /*4650*/  LDL R217, [R1+0xa4] ;  /* 0x0000a40001d97983 */ /* 0x000f280000100800 */
[----:B------:R-:W4:Y:S04]  /*4660*/  LDL R220, [R1+0xac] ;  /* 0x0000ac0001dc7983 */ /* 0x000f280000100800 */
[----:B------:R-:W4:Y:S04]  /*4670*/  LDL R12, [R1+0xb4] ;  /* 0x0000b400010c7983 */ /* 0x000f280000100800 */
[----:B------:R-:W4:Y:S04]  /*4680*/  LDL R222, [R1+0xc0] ;  /* 0x0000c00001de7983 */ /* 0x000f280000100800 */
[----:B-1----:R-:W4:Y:S04]  /*4690*/  LDL R11, [R1+0xc8] ;  /* 0x0000c800010b7983 */ /* 0x002f280000100800 */
[----:B------:R-:W4:Y:S04]  /*46a0*/  LDL R10, [R1+0xbc] ;  /* 0x0000bc00010a7983 */ /* 0x000f280000100800 */
[----:B------:R-:W4:Y:S04]  /*46b0*/  LDL R225, [R1+0x140] ;  /* 0x0001400001e17983 */ /* 0x000f280000100800 */
[----:B------:R-:W4:Y:S04]  /*46c0*/  LDL R226, [R1+0x1a8] ;  /* 0x0001a80001e27983 */ /* 0x000f280000100800 */
[----:B------:R-:W4:Y:S01]  /*46d0*/  LDL R227, [R1+0x1a0] ;  /* 0x0001a00001e37983 */ /* 0x000f220000100800 */
[----:B--2---:R-:W-:-:S02]  /*46e0*/  IADD3 R6, P2, R6, UR4, RZ ;  /* 0x0000000406067c10 */ /* 0x004fc4000ff5e0ff */
[----:B---3--:R-:W-:Y:S02]  /*46f0*/  IADD3 R26, P1, R7, UR4, RZ ;  /* 0x00000004071a7c10 */ /* 0x008fe4000ff3e0ff */
[----:B----4-:R-:W-:Y:S02]  /*4700*/  IADD3.X R7, R17, UR7, RZ, P2, !PT ;  /* 0x0000000711077c10 */ /* 0x010fe400097fe4ff */
[----:B------:R-:W-:Y:S02]  /*4710*/  IADD3 R16, P2, R16, UR4, RZ ;  /* 0x0000000410107c10 */ /* 0x000fe4000ff5e0ff */
[----:B------:R-:W-:Y:S02]  /*4720*/  IADD3.X R27, R23, UR7, RZ, P1, !PT ;  /* 0x00000007171b7c10 */ /* 0x000fe40008ffe4ff */
[----:B------:R-:W-:-:S03]  /*4730*/  IADD3 R22, P1, R22, UR4, RZ ;  /* 0x0000000416167c10 */ /* 0x000fc6000ff3e0ff */
[----:B------:R-:W2:Y:S01]  /*4740*/  LDG.E.U8 R26, desc[UR20][R26.64] ;  /* 0x000000141a1a7981 */ /* 0x000ea2000c1e1100 */
[----:B------:R-:W-:-:S03]  /*4750*/  IADD3.X R17, R5, UR7, RZ, P2, !PT ;  /* 0x0000000705117c10 */ /* 0x000fc600097fe4ff */
[----:B------:R-:W3:Y:S01]  /*4760*/  LDL R5, [R1+0xb8] ;  /* 0x0000b80001057983 */ /* 0x000ee20000100800 */
[----:B------:R-:W-:-:S03]  /*4770*/  IADD3.X R23, R8, UR7, RZ, P1, !PT ;  /* 0x0000000708177c10 */ /* 0x000fc60008ffe4ff */
[----:B------:R0:W4:Y:S04]  /*4780*/  LDG.E.U8 R8, desc[UR20][R6.64] ;  /* 0x0000001406087981 */ /* 0x000128000c1e1100 */
[----:B------:R-:W4:Y:S01]  /*4790*/  LDG.E.U8 R16, desc[UR20][R16.64] ;  /* 0x0000001410107981 */ /* 0x000f22000c1e1100 */
[----:B------:R-:W-:-:S03]  /*47a0*/  IADD3 R20, P2, R20, UR4, RZ ;  /* 0x0000000414147c10 */ /* 0x000fc6000ff5e0ff */
[----:B------:R-:W4:Y:S01]  /*47b0*/  LDG.E.U8 R22, desc[UR20][R22.64] ;  /* 0x0000001416167981 */ /* 0x000f22000c1e1100 */
[----:B0-----:R-:W-:-:S04]  /*47c0*/  IADD3 R6, P1, R21, UR4, RZ ;  /* 0x0000000415067c10 */ /* 0x001fc8000ff3e0ff */
[----:B------:R-:W-:Y:S02]  /*47d0*/  IADD3.X R7, R19, UR7, RZ, P1, !PT ;  /* 0x0000000713077c10 */ /* 0x000fe40008ffe4ff */
[----:B------:R-:W-:Y:S02]  /*47e0*/  IADD3 R18, P1, R18, UR4, RZ ;  /* 0x0000000412127c10 */ /* 0x000fe4000ff3e0ff */
[----:B------:R-:W-:Y:S01]  /*47f0*/  IADD3.X R21, R224, UR7, RZ, P2, !PT ;  /* 0x00000007e0157c10 */ /* 0x000fe200097fe4ff */
[----:B------:R0:W2:Y:S04]  /*4800*/  LDG.E.U8 R17, desc[UR20][R6.64] ;  /* 0x0000001406117981 */ /* 0x0000a8000c1e1100 */
[----:B------:R-:W4:Y:S04]  /*4810*/  LDG.E.U8 R23, desc[UR20][R20.64] ;  /* 0x0000001414177981 */ /* 0x000f28000c1e1100 */
[----:B------:R-:W2:Y:S01]  /*4820*/  LDL R224, [R1+0x148] ;  /* 0x0001480001e07983 */ /* 0x000ea20000100800 */
[----:B0-----:R-:W-:-:S03]  /*4830*/  IADD3 R6, P2, R223, UR4, RZ ;  /* 0x00000004df067c10 */ /* 0x001fc6000ff5e0ff */
[----:B------:R-:W4:Y:S01]  /*4840*/  LDL R223, [R1+0xe4] ;  /* 0x0000e40001df7983 */ /* 0x000f220000100800 */
[----:B------:R-:W-:-:S03]  /*4850*/  IADD3.X R19, R219, UR7, RZ, P1, !PT ;  /* 0x00000007db137c10 */ /* 0x000fc60008ffe4ff */
[----:B------:R-:W2:Y:S01]  /*4860*/  LDL R219, [R1+0xd0] ;  /* 0x0000d00001db7983 */ /* 0x000ea20000100800 */
[----:B------:R-:W-:-:S03]  /*4870*/  IADD3 R36, P1, R9, UR4, RZ ;  /* 0x0000000409247c10 */ /* 0x000fc6000ff3e0ff */
[----:B------:R-:W4:Y:S01]  /*4880*/  LDL R9, [R1+0xc4] ;  /* 0x0000c40001097983 */ /* 0x000f220000100800 */
[----:B------:R-:W-:-:S03]  /*4890*/  IADD3.X R7, R221, UR7, RZ, P2, !PT ;  /* 0x00000007dd077c10 */ /* 0x000fc600097fe4ff */
[----:B------:R-:W4:Y:S01]  /*48a0*/  LDL R221, [R1+0xd8] ;  /* 0x0000d80001dd7983 */ /* 0x000f220000100800 */
[----:B------:R-:W-:-:S03]  /*48b0*/  IADD3.X R37, R218, UR7, RZ, P1, !PT ;  /* 0x00000007da257c10 */ /* 0x000fc60008ffe4ff */
[----:B------:R-:W4:Y:S01]  /*48c0*/  LDL R218, [R1+0xe0] ;  /* 0x0000e00001da7983 */ /* 0x000f220000100800 */
[----:B------:R-:W-:-:S03]  /*48d0*/  IADD3 R28, P1, R0, UR4, RZ ;  /* 0x00000004001c7c10 */ /* 0x000fc6000ff3e0ff */
[----:B------:R-:W4:Y:S01]  /*48e0*/  LDL R0, [R1+0xd4] ;  /* 0x0000d40001007983 */ /* 0x000f220000100800 */
[----:B------:R-:W-:-:S03]  /*48f0*/  IADD3 R24, P2, R216, UR4, RZ ;  /* 0x00000004d8187c10 */ /* 0x000fc6000ff5e0ff */
[----:B------:R-:W4:Y:S01]  /*4900*/  LDL R216, [R1+0xcc] ;  /* 0x0000cc0001d87983 */ /* 0x000f220000100800 */
[----:B------:R-:W-:-:S03]  /*4910*/  IADD3.X R25, R217, UR7, RZ, P2, !PT ;  /* 0x00000007d9197c10 */ /* 0x000fc600097fe4ff */
[----:B------:R3:W4:Y:S01]  /*4920*/  LDG.E.U8 R21, desc[UR20][R18.64] ;  /* 0x0000001412157981 */ /* 0x000722000c1e1100 */
[----:B------:R-:W-:-:S03]  /*4930*/  IADD3.X R29, R220, UR7, RZ, P1, !PT ;  /* 0x00000007dc1d7c10 */ /* 0x000fc60008ffe4ff */
[----:B------:R-:W4:Y:S04]  /*4940*/  LDL R217, [R1+0xe8] ;  /* 0x0000e80001d97983 */ /* 0x000f280000100800 */
[----:B------:R-:W4:Y:S01]  /*4950*/  LDL R220, [R1+0xf0] ;  /* 0x0000f00001dc7983 */ /* 0x000f220000100800 */
[----:B------:R-:W-:-:S03]  /*4960*/  IADD3 R30, P1, R222, UR4, RZ ;  /* 0x00000004de1e7c10 */ /* 0x000fc6000ff3e0ff */
[----:B------:R0:W4:Y:S04]  /*4970*/  LDG.E.U8 R20, desc[UR20][R28.64] ;  /* 0x000000141c147981 */ /* 0x000128000c1e1100 */
[----:B------:R-:W4:Y:S01]  /*4980*/  LDG.E.U8 R7, desc[UR20][R6.64] ;  /* 0x0000001406077981 */ /* 0x000f22000c1e1100 */
[----:B------:R-:W-:-:S03]  /*4990*/  IADD3.X R31, R10, UR7, RZ, P1, !PT ;  /* 0x000000070a1f7c10 */ /* 0x000fc60008ffe4ff */
[----:B------:R-:W4:Y:S04]  /*49a0*/  LDL R10, [R1+0x100] ;  /* 0x00010000010a7983 */ /* 0x000f280000100800 */
[----:B------:R-:W4:Y:S04]  /*49b0*/  LDG.E.U8 R27, desc[UR20][R30.64] ;  /* 0x000000141e1b7981 */ /* 0x000f28000c1e1100 */
[----:B------:R-:W4:Y:S04]  /*49c0*/  LDL R222, [R1+0xfc] ;  /* 0x0000fc0001de7983 */ /* 0x000f280000100800 */
[----:B------:R-:W4:Y:S04]  /*49d0*/  LDG.E.U8 R24, desc[UR20][R24.64] ;  /* 0x0000001418187981 */ /* 0x000f28000c1e1100 */
[----:B------:R-:W4:Y:S01]  /*49e0*/  LDG.E.U8 R36, desc[UR20][R36.64] ;  /* 0x0000001424247981 */ /* 0x000f22000c1e1100 */
[----:B---3--:R-:W-:-:S03]  /*49f0*/  IADD3 R18, P2, R5, UR4, RZ ;  /* 0x0000000405127c10 */ /* 0x008fc6000ff5e0ff */
[----:B------:R-:W3:Y:S01]  /*4a00*/  LDL R5, [R1+0xdc] ;  /* 0x0000dc0001057983 */ /* 0x000ee20000100800 */
[----:B------:R-:W-:-:S03]  /*4a10*/  IADD3.X R19, R12, UR7, RZ, P2, !PT ;  /* 0x000000070c137c10 */ /* 0x000fc600097fe4ff */
[----:B------:R-:W3:Y:S01]  /*4a20*/  LDL R12, [R1+0xf8] ;  /* 0x0000f800010c7983 */ /* 0x000ee20000100800 */
[----:B0-----:R-:W-:-:S03]  /*4a30*/  IADD3 R28, P2, R11, UR4, RZ ;  /* 0x000000040b1c7c10 */ /* 0x001fc6000ff5e0ff */
[----:B------:R-:W3:Y:S04]  /*4a40*/  LDL R11, [R1+0xec] ;  /* 0x0000ec00010b7983 */ /* 0x000ee80000100800 */
[----:B------:R2:W3:Y:S02]  /*4a50*/  LDG.E.U8 R6, desc[UR20][R18.64] ;  /* 0x0000001412067981 */ /* 0x0004e4000c1e1100 */
[----:B--2---:R-:W-:Y:S02]  /*4a60*/  IADD3 R18, P1, R219, UR4, RZ ;  /* 0x00000004db127c10 */ /* 0x004fe4000ff3e0ff */
[----:B------:R-:W2:Y:S01]  /*4a70*/  LDL R219, [R1+0xf4] ;  /* 0x0000f40001db7983 */ /* 0x000ea20000100800 */
[----:B----4-:R-:W-:-:S03]  /*4a80*/  IADD3.X R29, R9, UR7, RZ, P2, !PT ;  /* 0x00000007091d7c10 */ /* 0x010fc600097fe4ff */
[----:B------:R-:W4:Y:S01]  /*4a90*/  LDL R9, [R1+0x108] ;  /* 0x0001080001097983 */ /* 0x000f220000100800 */
[----:B------:R-:W-:-:S03]  /*4aa0*/  IADD3 R30, P2, R221, UR4, RZ ;  /* 0x00000004dd1e7c10 */ /* 0x000fc6000ff5e0ff */
[----:B------:R-:W4:Y:S04]  /*4ab0*/  LDL R221, [R1+0x110] ;  /* 0x0001100001dd7983 */ /* 0x000f280000100800 */
[----:B------:R0:W4:Y:S01]  /*4ac0*/  LDG.E.U8 R25, desc[UR20][R28.64] ;  /* 0x000000141c197981 */ /* 0x000122000c1e1100 */
[----:B------:R-:W-:-:S03]  /*4ad0*/  IADD3.X R31, R0, UR7, RZ, P2, !PT ;  /* 0x00000007001f7c10 */ /* 0x000fc600097fe4ff */
[----:B------:R-:W4:Y:S01]  /*4ae0*/  LDL R0, [R1+0x10c] ;  /* 0x00010c0001007983 */ /* 0x000f220000100800 */
[----:B------:R-:W-:-:S03]  /*4af0*/  IADD3.X R19, R216, UR7, RZ, P1, !PT ;  /* 0x00000007d8137c10 */ /* 0x000fc60008ffe4ff */
[----:B------:R-:W4:Y:S01]  /*4b00*/  LDL R216, [R1+0x104] ;  /* 0x0001040001d87983 */ /* 0x000f220000100800 */
[----:B0-----:R-:W-:-:S03]  /*4b10*/  IADD3 R28, P1, R218, UR4, RZ ;  /* 0x00000004da1c7c10 */ /* 0x001fc6000ff3e0ff */
[----:B------:R-:W4:Y:S01]  /*4b20*/  LDL R218, [R1+0x118] ;  /* 0x0001180001da7983 */ /* 0x000f220000100800 */
[----:B------:R-:W-:-:S03]  /*4b30*/  IADD3 R32, P2, R217, UR4, RZ ;  /* 0x00000004d9207c10 */ /* 0x000fc6000ff5e0ff */
[----:B------:R-:W4:Y:S01]  /*4b40*/  LDL R217, [R1+0x120] ;  /* 0x0001200001d97983 */ /* 0x000f220000100800 */
[----:B------:R-:W-:-:S03]  /*4b50*/  IADD3.X R33, R223, UR7, RZ, P2, !PT ;  /* 0x00000007df217c10 */ /* 0x000fc600097fe4ff */
[----:B------:R-:W4:Y:S04]  /*4b60*/  LDG.E.U8 R18, desc[UR20][R18.64] ;  /* 0x0000001412127981 */ /* 0x000f28000c1e1100 */
[----:B------:R-:W4:Y:S04]  /*4b70*/  LDG.E.U8 R38, desc[UR20][R32.64] ;  /* 0x0000001420267981 */ /* 0x000f28000c1e1100 */
[----:B------:R-:W4:Y:S04]  /*4b80*/  LDL R223, [R1+0x158] ;  /* 0x0001580001df7983 */ /* 0x000f280000100800 */
[----:B------:R-:W4:Y:S01]  /*4b90*/  LDL R19, [R1+0x128] ;  /* 0x0001280001137983 */ /* 0x000f220000100800 */
[----:B---3--:R-:W-:-:S03]  /*4ba0*/  IADD3.X R29, R5, UR7, RZ, P1, !PT ;  /* 0x00000007051d7c10 */ /* 0x008fc60008ffe4ff */
[----:B------:R0:W3:Y:S04]  /*4bb0*/  LDG.E.U8 R5, desc[UR20][R30.64] ;  /* 0x000000141e057981 */ /* 0x0000e8000c1e1100 */
[----:B------:R1:W3:Y:S01]  /*4bc0*/  LDG.E.U8 R37, desc[UR20][R28.64] ;  /* 0x000000141c257981 */ /* 0x0002e2000c1e1100 */
[----:B0-----:R-:W-:-:S03]  /*4bd0*/  IADD3 R30, P1, R220, UR4, RZ ;  /* 0x00000004dc1e7c10 */ /* 0x001fc6000ff3e0ff */
[----:B------:R-:W3:Y:S01]  /*4be0*/  LDL R220, [R1+0x114] ;  /* 0x0001140001dc7983 */ /* 0x000ee20000100800 */
[----:B-1----:R-:W-:-:S03]  /*4bf0*/  IADD3 R28, P2, R12, UR4, RZ ;  /* 0x000000040c1c7c10 */ /* 0x002fc6000ff5e0ff */
[----:B------:R-:W3:Y:S01]  /*4c00*/  LDL R12, [R1+0x11c] ;  /* 0x00011c00010c7983 */ /* 0x000ee20000100800 */
[----:B------:R-:W-:-:S03]  /*4c10*/  IADD3.X R31, R11, UR7, RZ, P1, !PT ;  /* 0x000000070b1f7c10 */ /* 0x000fc60008ffe4ff */
[----:B------:R-:W3:Y:S01]  /*4c20*/  LDL R11, [R1+0x130] ;  /* 0x00013000010b7983 */ /* 0x000ee20000100800 */
[----:B------:R-:W-:-:S03]  /*4c30*/  IADD3 R32, P1, R10, UR4, RZ ;  /* 0x000000040a207c10 */ /* 0x000fc6000ff3e0ff */
[----:B------:R-:W3:Y:S01]  /*4c40*/  LDL R10, [R1+0x124] ;  /* 0x00012400010a7983 */ /* 0x000ee20000100800 */
[----:B------:R-:W-:-:S03]  /*4c50*/  IADD3.X R33, R222, UR7, RZ, P1, !PT ;  /* 0x00000007de217c10 */ /* 0x000fc60008ffe4ff */
[----:B------:R4:W3:Y:S04]  /*4c60*/  LDG.E.U8 R39, desc[UR20][R30.64] ;  /* 0x000000141e277981 */ /* 0x0008e8000c1e1100 */
[----:B------:R-:W3:Y:S04]  /*4c70*/  LDG.E.U8 R41, desc[UR20][R32.64] ;  /* 0x0000001420297981 */ /* 0x000ee8000c1e1100 */
[----:B------:R-:W3:Y:S01]  /*4c80*/  LDL R222, [R1+0x15c] ;  /* 0x00015c0001de7983 */ /* 0x000ee20000100800 */
[----:B--2---:R-:W-:-:S03]  /*4c90*/  IADD3.X R29, R219, UR7, RZ, P2, !PT ;  /* 0x00000007db1d7c10 */ /* 0x004fc600097fe4ff */
[----:B------:R-:W2:Y:S01]  /*4ca0*/  LDL R219, [R1+0x138] ;  /* 0x0001380001db7983 */ /* 0x000ea20000100800 */
[----:B----4-:R-:W-:-:S03]  /*4cb0*/  IADD3 R30, P2, R9, UR4, RZ ;  /* 0x00000004091e7c10 */ /* 0x010fc6000ff5e0ff */
[----:B------:R0:W4:Y:S04]  /*4cc0*/  LDG.E.U8 R40, desc[UR20][R28.64] ;  /* 0x000000141c287981 */ /* 0x000128000c1e1100 */
[----:B------:R-:W4:Y:S01]  /*4cd0*/  LDL R9, [R1+0x12c] ;  /* 0x00012c0001097983 */ /* 0x000f220000100800 */
[----:B0-----:R-:W-:-:S03]  /*4ce0*/  IADD3 R28, P1, R221, UR4, RZ ;  /* 0x00000004dd1c7c10 */ /* 0x001fc6000ff3e0ff */
[----:B------:R-:W4:Y:S01]  /*4cf0*/  LDL R221, [R1+0x170] ;  /* 0x0001700001dd7983 */ /* 0x000f220000100800 */
[----:B------:R-:W-:-:S03]  /*4d00*/  IADD3.X R29, R0, UR7, RZ, P1, !PT ;  /* 0x00000007001d7c10 */ /* 0x000fc60008ffe4ff */
[----:B------:R-:W4:Y:S01]  /*4d10*/  LDL R0, [R1+0x13c] ;  /* 0x00013c0001007983 */ /* 0x000f220000100800 */
[----:B------:R-:W-:Y:S02]  /*4d20*/  IADD3.X R31, R216, UR7, RZ, P2, !PT ;  /* 0x00000007d81f7c10 */ /* 0x000fe400097fe4ff */
[----:B------:R-:W-:Y:S01]  /*4d30*/  IADD3 R32, P2, R218, UR4, RZ ;  /* 0x00000004da207c10 */ /* 0x000fe2000ff5e0ff */
[----:B------:R-:W4:Y:S04]  /*4d40*/  LDL R216, [R1+0x134] ;  /* 0x0001340001d87983 */ /* 0x000f280000100800 */
[----:B------:R0:W4:Y:S04]  /*4d50*/  LDG.E.U8 R42, desc[UR20][R30.64] ;  /* 0x000000141e2a7981 */ /* 0x000128000c1e1100 */
[----:B------:R-:W4:Y:S04]  /*4d60*/  LDL R218, [R1+0x150] ;  /* 0x0001500001da7983 */ /* 0x000f280000100800 */
[----:B------:R1:W4:Y:S01]  /*4d70*/  LDG.E.U8 R43, desc[UR20][R28.64] ;  /* 0x000000141c2b7981 */ /* 0x000322000c1e1100 */
[----:B0-----:R-:W-:-:S03]  /*4d80*/  IADD3 R30, P1, R217, UR4, RZ ;  /* 0x00000004d91e7c10 */ /* 0x001fc6000ff3e0ff */
[----:B------:R-:W4:Y:S01]  /*4d90*/  LDL R217, [R1+0x144] ;  /* 0x0001440001d97983 */ /* 0x000f220000100800 */
[----:B---3--:R-:W-:Y:S02]  /*4da0*/  IADD3.X R33, R220, UR7, RZ, P2, !PT ;  /* 0x00000007dc217c10 */ /* 0x008fe400097fe4ff */
[----:B-1----:R-:W-:Y:S01]  /*4db0*/  IADD3 R28, P2, R19, UR4, RZ ;  /* 0x00000004131c7c10 */ /* 0x002fe2000ff5e0ff */
[----:B------:R-:W3:Y:S01]  /*4dc0*/  LDL R220, [R1+0x164] ;  /* 0x0001640001dc7983 */ /* 0x000ee20000100800 */
[----:B------:R-:W-:-:S03]  /*4dd0*/  IADD3.X R31, R12, UR7, RZ, P1, !PT ;  /* 0x000000070c1f7c10 */ /* 0x000fc60008ffe4ff */
[----:B------:R0:W3:Y:S04]  /*4de0*/  LDG.E.U8 R44, desc[UR20][R32.64] ;  /* 0x00000014202c7981 */ /* 0x0000e8000c1e1100 */
[----:B------:R-:W3:Y:S01]  /*4df0*/  LDL R19, [R1+0x14c] ;  /* 0x00014c0001137983 */ /* 0x000ee20000100800 */
[----:B------:R-:W-:-:S03]  /*4e00*/  IADD3.X R29, R10, UR7, RZ, P2, !PT ;  /* 0x000000070a1d7c10 */ /* 0x000fc600097fe4ff */
[----:B------:R-:W3:Y:S01]  /*4e10*/  LDL R12, [R1+0x160] ;  /* 0x00016000010c7983 */ /* 0x000ee20000100800 */
[----:B0-----:R-:W-:-:S03]  /*4e20*/  IADD3 R32, P1, R11, UR4, RZ ;  /* 0x000000040b207c10 */ /* 0x001fc6000ff3e0ff */
[----:B------:R-:W3:Y:S04]  /*4e30*/  LDL R11, [R1+0x154] ;  /* 0x00015400010b7983 */ /* 0x000ee80000100800 */
[----:B------:R-:W3:Y:S04]  /*4e40*/  LDL R10, [R1+0x168] ;  /* 0x00016800010a7983 */ /* 0x000ee80000100800 */
[----:B------:R2:W3:Y:S04]  /*4e50*/  LDG.E.U8 R45, desc[UR20][R30.64] ;  /* 0x000000141e2d7981 */ /* 0x0004e8000c1e1100 */
[----:B------:R0:W3:Y:S01]  /*4e60*/  LDG.E.U8 R46, desc[UR20][R28.64] ;  /* 0x000000141c2e7981 */ /* 0x0000e2000c1e1100 */
[----:B--2---:R-:W-:-:S03]  /*4e70*/  IADD3 R30, P2, R219, UR4, RZ ;  /* 0x00000004db1e7c10 */ /* 0x004fc6000ff5e0ff */
[----:B------:R-:W2:Y:S01]  /*4e80*/  LDL R219, [R1+0x178] ;  /* 0x0001780001db7983 */ /* 0x000ea20000100800 */
[----:B----4-:R-:W-:-:S03]  /*4e90*/  IADD3.X R33, R9, UR7, RZ, P1, !PT ;  /* 0x0000000709217c10 */ /* 0x010fc60008ffe4ff */
[----:B------:R-:W4:Y:S01]  /*4ea0*/  LDL R9, [R1+0x16c] ;  /* 0x00016c0001097983 */ /* 0x000f220000100800 */
[----:B0-----:R-:W-:-:S03]  /*4eb0*/  IADD3 R28, P1, R225, UR4, RZ ;  /* 0x00000004e11c7c10 */ /* 0x001fc6000ff3e0ff */
[----:B------:R0:W4:Y:S04]  /*4ec0*/  LDG.E.U8 R47, desc[UR20][R32.64] ;  /* 0x00000014202f7981 */ /* 0x000128000c1e1100 */
[----:B------:R-:W4:Y:S01]  /*4ed0*/  LDL R225, [R1+0x19c] ;  /* 0x00019c0001e17983 */ /* 0x000f220000100800 */
[----:B------:R-:W-:-:S03]  /*4ee0*/  IADD3.X R29, R0, UR7, RZ, P1, !PT ;  /* 0x00000007001d7c10 */ /* 0x000fc60008ffe4ff */
[----:B------:R-:W4:Y:S01]  /*4ef0*/  LDL R0, [R1+0x174] ;  /* 0x0001740001007983 */ /* 0x000f220000100800 */
[----:B------:R-:W-:Y:S02]  /*4f00*/  IADD3.X R31, R216, UR7, RZ, P2, !PT ;  /* 0x00000007d81f7c10 */ /* 0x000fe400097fe4ff */
[----:B0-----:R-:W-:Y:S01]  /*4f10*/  IADD3 R32, P2, R224, UR4, RZ ;  /* 0x00000004e0207c10 */ /* 0x001fe2000ff5e0ff */
[----:B------:R-:W4:Y:S04]  /*4f20*/  LDL R216, [R1+0x180] ;  /* 0x0001800001d87983 */ /* 0x000f280000100800 */
[----:B------:R0:W4:Y:S04]  /*4f30*/  LDG.E.U8 R48, desc[UR20][R30.64] ;  /* 0x000000141e307981 */ /* 0x000128000c1e1100 */
[----:B------:R1:W4:Y:S04]  /*4f40*/  LDG.E.U8 R49, desc[UR20][R28.64] ;  /* 0x000000141c317981 */ /* 0x000328000c1e1100 */
[----:B------:R-:W4:Y:S01]  /*4f50*/  LDL R224, [R1+0x1b8] ;  /* 0x0001b80001e07983 */ /* 0x000f220000100800 */
[----:B------:R-:W-:-:S02]  /*4f60*/  IADD3.X R33, R217, UR7, RZ, P2, !PT ;  /* 0x00000007d9217c10 */ /* 0x000fc400097fe4ff */
[----:B0-----:R-:W-:Y:S01]  /*4f70*/  IADD3 R30, P1, R218, UR4, RZ ;  /* 0x00000004da1e7c10 */ /* 0x001fe2000ff3e0ff */
[----:B------:R-:W4:Y:S01]  /*4f80*/  LDL R217, [R1+0x17c] ;  /* 0x00017c0001d97983 */ /* 0x000f220000100800 */
[----:B-1----:R-:W-:-:S03]  /*4f90*/  IADD3 R28, P2, R223, UR4, RZ ;  /* 0x00000004df1c7c10 */ /* 0x002fc6000ff5e0ff */
[----:B------:R-:W4:Y:S04]  /*4fa0*/  LDL R218, [R1+0x188] ;  /* 0x0001880001da7983 */ /* 0x000f280000100800 */
[----:B------:R0:W4:Y:S04]  /*4fb0*/  LDG.E.U8 R50, desc[UR20][R32.64] ;  /* 0x0000001420327981 */ /* 0x000128000c1e1100 */
[----:B------:R-:W4:Y:S01]  /*4fc0*/  LDL R223, [R1+0x1c0] ;  /* 0x0001c00001df7983 */ /* 0x000f220000100800 */
[----:B---3--:R-:W-:-:S03]  /*4fd0*/  IADD3.X R31, R19, UR7, RZ, P1, !PT ;  /* 0x00000007131f7c10 */ /* 0x008fc60008ffe4ff */
[----:B------:R-:W3:Y:S01]  /*4fe0*/  LDL R19, [R1+0x190] ;  /* 0x0001900001137983 */ /* 0x000ee20000100800 */
[----:B0-----:R-:W-:-:S03]  /*4ff0*/  IADD3 R32, P1, R12, UR4, RZ ;  /* 0x000000040c207c10 */ /* 0x001fc6000ff3e0ff */
[----:B------:R0:W3:Y:S01]  /*5000*/  LDG.E.U8 R51, desc[UR20][R30.64] ;  /* 0x000000141e337981 */ /* 0x0000e2000c1e1100 */
[----:B------:R-:W-:Y:S02]  /*5010*/  IADD3.X R29, R11, UR7, RZ, P2, !PT ;  /* 0x000000070b1d7c10 */ /* 0x000fe400097fe4ff */
[----:B------:R-:W-:Y:S01]  /*5020*/  IADD3.X R33, R222, UR7, RZ, P1, !PT ;  /* 0x00000007de217c10 */ /* 0x000fe20008ffe4ff */
[----:B------:R-:W3:Y:S04]  /*5030*/  LDL R12, [R1+0x184] ;  /* 0x00018400010c7983 */ /* 0x000ee80000100800 */
[----:B------:R1:W3:Y:S01]  /*5040*/  LDG.E.U8 R52, desc[UR20][R28.64] ;  /* 0x000000141c347981 */ /* 0x0002e2000c1e1100 */
[----:B0-----:R-:W-:-:S03]  /*5050*/  IADD3 R30, P2, R10, UR4, RZ ;  /* 0x000000040a1e7c10 */ /* 0x001fc6000ff5e0ff */
[----:B------:R-:W3:Y:S01]  /*5060*/  LDL R10, [R1+0x18c] ;  /* 0x00018c00010a7983 */ /* 0x000ee20000100800 */
[----:B------:R-:W-:-:S03]  /*5070*/  IADD3.X R31, R220, UR7, RZ, P2, !PT ;  /* 0x00000007dc1f7c10 */ /* 0x000fc600097fe4ff */
[----:B------:R-:W3:Y:S01]  /*5080*/  LDL R11, [R1+0x198] ;  /* 0x00019800010b7983 */ /* 0x000ee20000100800 */
[----:B-1----:R-:W-:-:S03]  /*5090*/  IADD3 R28, P1, R221, UR4, RZ ;  /* 0x00000004dd1c7c10 */ /* 0x002fc6000ff3e0ff */
[----:B------:R2:W3:Y:S04]  /*50a0*/  LDG.E.U8 R53, desc[UR20][R32.64] ;  /* 0x0000001420357981 */ /* 0x0004e8000c1e1100 */
[----:B------:R0:W3:Y:S04]  /*50b0*/  LDG.E.U8 R54, desc[UR20][R30.64] ;  /* 0x000000141e367981 */ /* 0x0000e8000c1e1100 */
[----:B------:R-:W3:Y:S01]  /*50c0*/  LDL R222, [R1+0x1c8] ;  /* 0x0001c80001de7983 */ /* 0x000ee20000100800 */
[----:B--2---:R-:W-:Y:S02]  /*50d0*/  IADD3 R32, P2, R219, UR4, RZ ;  /* 0x00000004db207c10 */ /* 0x004fe4000ff5e0ff */
[----:B----4-:R-:W-:Y:S01]  /*50e0*/  IADD3.X R29, R9, UR7, RZ, P1, !PT ;  /* 0x00000007091d7c10 */ /* 0x010fe20008ffe4ff */
[----:B------:R-:W2:Y:S04]  /*50f0*/  LDL R221, [R1+0x1d0] ;  /* 0x0001d00001dd7983 */ /* 0x000ea80000100800 */
[----:B------:R-:W4:Y:S04]  /*5100*/  LDL R9, [R1+0x194] ;  /* 0x0001940001097983 */ /* 0x000f280000100800 */
[----:B------:R1:W2:Y:S01]  /*5110*/  LDG.E.U8 R55, desc[UR20][R28.64] ;  /* 0x000000141c377981 */ /* 0x0002a2000c1e1100 */
[----:B------:R-:W-:-:S03]  /*5120*/  IADD3.X R33, R0, UR7, RZ, P2, !PT ;  /* 0x0000000700217c10 */ /* 0x000fc600097fe4ff */
[----:B------:R-:W2:Y:S04]  /*5130*/  LDL R220, [R1+0x1e0] ;  /* 0x0001e00001dc7983 */ /* 0x000ea80000100800 */
[----:B------:R-:W2:Y:S01]  /*5140*/  LDL R0, [R1+0x1a4] ;  /* 0x0001a40001007983 */ /* 0x000ea20000100800 */
[----:B0-----:R-:W-:-:S03]  /*5150*/  IADD3 R30, P1, R216, UR4, RZ ;  /* 0x00000004d81e7c10 */ /* 0x001fc6000ff3e0ff */
[----:B------:R-:W2:Y:S04]  /*5160*/  LDL R216, [R1+0x1b0] ;  /* 0x0001b00001d87983 */ /* 0x000ea80000100800 */
[----:B------:R3:W2:Y:S04]  /*5170*/  LDG.E.U8 R56, desc[UR20][R32.64] ;  /* 0x0000001420387981 */ /* 0x0006a8000c1e1100 */
[----:B------:R-:W2:Y:S01]  /*5180*/  LDL R219, [R1+0x1c4] ;  /* 0x0001c40001db7983 */ /* 0x000ea20000100800 */
[----:B------:R-:W-:-:S03]  /*5190*/  IADD3.X R31, R217, UR7, RZ, P1, !PT ;  /* 0x00000007d91f7c10 */ /* 0x000fc60008ffe4ff */
[----:B------:R-:W2:Y:S01]  /*51a0*/  LDL R217, [R1+0x1b4] ;  /* 0x0001b40001d97983 */ /* 0x000ea20000100800 */
[----:B-1----:R-:W-:-:S03]  /*51b0*/  IADD3 R28, P2, R218, UR4, RZ ;  /* 0x00000004da1c7c10 */ /* 0x002fc6000ff5e0ff */
[----:B------:R-:W2:Y:S04]  /*51c0*/  LDL R218, [R1+0x1ac] ;  /* 0x0001ac0001da7983 */ /* 0x000ea80000100800 */
[----:B------:R0:W2:Y:S01]  /*51d0*/  LDG.E.U8 R57, desc[UR20][R30.64] ;  /* 0x000000141e397981 */ /* 0x0000a2000c1e1100 */
[----:B---3--:R-:W-:-:S03]  /*51e0*/  IADD3 R32, P1, R19, UR4, RZ ;  /* 0x0000000413207c10 */ /* 0x008fc6000ff3e0ff */
[----:B------:R-:W3:Y:S01]  /*51f0*/  LDL R19, [R1+0x1bc] ;  /* 0x0001bc0001137983 */ /* 0x000ee20000100800 */
[----:B------:R-:W-:-:S03]  /*5200*/  IADD3.X R29, R12, UR7, RZ, P2, !PT ;  /* 0x000000070c1d7c10 */ /* 0x000fc600097fe4ff */
[----:B------:R-:W3:Y:S04]  /*5210*/  LDL R12, [R1+0x1e8] ;  /* 0x0001e800010c7983 */ /* 0x000ee80000100800 */
[----:B------:R-:W3:Y:S01]  /*5220*/  LDG.E.U8 R58, desc[UR20][R28.64] ;  /* 0x000000141c3a7981 */ /* 0x000ee2000c1e1100 */
[----:B------:R-:W-:-:S03]  /*5230*/  IADD3.X R33, R10, UR7, RZ, P1, !PT ;  /* 0x000000070a217c10 */ /* 0x000fc60008ffe4ff */
[----:B------:R-:W3:Y:S01]  /*5240*/  LDL R10, [R1+0x1dc] ;  /* 0x0001dc00010a7983 */ /* 0x000ee20000100800 */
[----:B0-----:R-:W-:-:S03]  /*5250*/  IADD3 R30, P2, R11, UR4, RZ ;  /* 0x000000040b1e7c10 */ /* 0x001fc6000ff5e0ff */
[----:B------:R-:W3:Y:S04]  /*5260*/  LDL R11, [R1+0x1cc] ;  /* 0x0001cc00010b7983 */ /* 0x000ee80000100800 */
[----:B------:R0:W3:Y:S01]  /*5270*/  LDG.E.U8 R59, desc[UR20][R32.64] ;  /* 0x00000014203b7981 */ /* 0x0000e2000c1e1100 */
[----:B----4-:R-:W-:Y:S02]  /*5280*/  IADD3.X R31, R9, UR7, RZ, P2, !PT ;  /* 0x00000007091f7c10 */ /* 0x010fe400097fe4ff */
[----:B0-----:R-:W-:Y:S01]  /*5290*/  IADD3 R32, P2, R226, UR4, RZ ;  /* 0x00000004e2207c10 */ /* 0x001fe2000ff5e0ff */
[----:B------:R-:W4:Y:S01]  /*52a0*/  LDL R9, [R1+0x1e4] ;  /* 0x0001e40001097983 */ /* 0x000f220000100800 */
[----:B------:R-:W-:-:S03]  /*52b0*/  IADD3 R28, P1, R227, UR4, RZ ;  /* 0x00000004e31c7c10 */ /* 0x000fc6000ff3e0ff */
[----:B------:R0:W4:Y:S01]  /*52c0*/  LDG.E.U8 R60, desc[UR20][R30.64] ;  /* 0x000000141e3c7981 */ /* 0x000122000c1e1100 */
[----:B--2---:R-:W-:-:S03]  /*52d0*/  IADD3.X R33, R0, UR7, RZ, P2, !PT ;  /* 0x0000000700217c10 */ /* 0x004fc600097fe4ff */
[----:B------:R-:W2:Y:S04]  /*52e0*/  LDL R227, [R1+0x34] ;  /* 0x0000340001e37983 */ /* 0x000ea80000100800 */
[----:B------:R-:W2:Y:S01]  /*52f0*/  LDL R0, [R1+0x40] ;  /* 0x0000400001007983 */ /* 0x000ea20000100800 */
[----:B------:R-:W-:Y:S02]  /*5300*/  IADD3.X R29, R225, UR7, RZ, P1, !PT ;  /* 0x00000007e11d7c10 */ /* 0x000fe40008ffe4ff */
[----:B0-----:R-:W-:Y:S01]  /*5310*/  IADD3 R30, P1, R216, UR4, RZ ;  /* 0x00000004d81e7c10 */ /* 0x001fe2000ff3e0ff */
[----:B------:R-:W2:Y:S04]  /*5320*/  LDG.E.U8 R62, desc[UR20][R32.64] ;  /* 0x00000014203e7981 */ /* 0x000ea8000c1e1100 */
[----:B------:R0:W2:Y:S04]  /*5330*/  LDG.E.U8 R61, desc[UR20][R28.64] ;  /* 0x000000141c3d7981 */ /* 0x0000a8000c1e1100 */
[----:B------:R-:W2:Y:S01]  /*5340*/  LDL R216, [R1+0x50] ;  /* 0x0000500001d87983 */ /* 0x000ea20000100800 */
[----:B------:R-:W-:-:S02]  /*5350*/  IADD3.X R31, R218, UR7, RZ, P1, !PT ;  /* 0x00000007da1f7c10 */ /* 0x000fc40008ffe4ff */
[----:B0-----:R-:W-:Y:S01]  /*5360*/  IADD3 R28, P2, R224, UR4, RZ ;  /* 0x00000004e01c7c10 */ /* 0x001fe2000ff5e0ff */
[----:B------:R-:W2:Y:S01]  /*5370*/  LDL R218, [R1+0x1fc] ;  /* 0x0001fc0001da7983 */ /* 0x000ea20000100800 */
[----:B------:R-:W-:Y:S02]  /*5380*/  IADD3 R34, P1, R223, UR4, RZ ;  /* 0x00000004df227c10 */ /* 0x000fe4000ff3e0ff */
[----:B------:R-:W-:Y:S01]  /*5390*/  IADD3.X R29, R217, UR7, RZ, P2, !PT ;  /* 0x00000007d91d7c10 */ /* 0x000fe200097fe4ff */
[----:B------:R-:W2:Y:S01]  /*53a0*/  LDG.E.U8 R63, desc[UR20][R30.64] ;  /* 0x000000141e3f7981 */ /* 0x000ea2000c1e1100 */
[----:B------:R-:W-:-:S03]  /*53b0*/  IADD3 R32, P2, R222, UR4, RZ ;  /* 0x00000004de207c10 */ /* 0x000fc6000ff5e0ff */
[----:B------:R-:W2:Y:S01]  /*53c0*/  LDL R217, [R1+0x20c] ;  /* 0x00020c0001d97983 */ /* 0x000ea20000100800 */
[----:B------:R-:W-:-:S03]  /*53d0*/  IADD3.X R33, R219, UR7, RZ, P2, !PT ;  /* 0x00000007db217c10 */ /* 0x000fc600097fe4ff */
[----:B------:R0:W2:Y:S04]  /*53e0*/  LDG.E.U8 R64, desc[UR20][R28.64] ;  /* 0x000000141c407981 */ /* 0x0000a8000c1e1100 */
[----:B------:R-:W2:Y:S01]  /*53f0*/  LDG.E.U8 R66, desc[UR20][R32.64] ;  /* 0x0000001420427981 */ /* 0x000ea2000c1e1100 */
[----:B0-----:R-:W-:Y:S02]  /*5400*/  IADD3 R28, P3, R220, UR4, RZ ;  /* 0x00000004dc1c7c10 */ /* 0x001fe4000ff7e0ff */
[----:B---3--:R-:W-:Y:S02]  /*5410*/  IADD3.X R35, R19, UR7, RZ, P1, !PT ;  /* 0x0000000713237c10 */ /* 0x008fe40008ffe4ff */
[----:B------:R-:W-:Y:S01]  /*5420*/  IADD3 R30, P1, R221, UR4, RZ ;  /* 0x00000004dd1e7c10 */ /* 0x000fe2000ff3e0ff */
[----:B------:R-:W3:Y:S04]  /*5430*/  LDL R19, [R1+0x21c] ;  /* 0x00021c0001137983 */ /* 0x000ee80000100800 */
[----:B------:R0:W3:Y:S02]  /*5440*/  LDG.E.U8 R65, desc[UR20][R34.64] ;  /* 0x0000001422417981 */ /* 0x0000e4000c1e1100 */
[----:B0-----:R-:W-:-:S02]  /*5450*/  IADD3 R34, P2, R12, UR4, RZ ;  /* 0x000000040c227c10 */ /* 0x001fc4000ff5e0ff */
[----:B------:R-:W-:Y:S01]  /*5460*/  IADD3.X R29, R10, UR7, RZ, P3, !PT ;  /* 0x000000070a1d7c10 */ /* 0x000fe20009ffe4ff */
[----:B------:R-:W3:Y:S01]  /*5470*/  LDL R12, [R1+0x220] ;  /* 0x00022000010c7983 */ /* 0x000ee20000100800 */
[----:B------:R-:W-:-:S03]  /*5480*/  IADD3.X R31, R11, UR7, RZ, P1, !PT ;  /* 0x000000070b1f7c10 */ /* 0x000fc60008ffe4ff */
[----:B------:R-:W3:Y:S04]  /*5490*/  LDL R11, [R1+0x414] ;  /* 0x00041400010b7983 */ /* 0x000ee80000100800 */
[----:B------:R-:W3:Y:S04]  /*54a0*/  LDL R10, [R1+0x1f0] ;  /* 0x0001f000010a7983 */ /* 0x000ee80000100800 */
[----:B------:R0:W3:Y:S04]  /*54b0*/  LDG.E.U8 R67, desc[UR20][R30.64] ;  /* 0x000000141e437981 */ /* 0x0000e8000c1e1100 */
[----:B------:R1:W3:Y:S01]  /*54c0*/  LDG.E.U8 R68, desc[UR20][R28.64] ;  /* 0x000000141c447981 */ /* 0x0002e2000c1e1100 */
[----:B----4-:R-:W-:-:S03]  /*54d0*/  IADD3.X R35, R9, UR7, RZ, P2, !PT ;  /* 0x0000000709237c10 */ /* 0x010fc600097fe4ff */
[----:B------:R-:W4:Y:S04]  /*54e0*/  LDL R9, [R1+0x44] ;  /* 0x0000440001097983 */ /* 0x000f280000100800 */
[----:B-----5:R1:W-:Y:S01]  /*54f0*/  STL [R1+0x43c], R3 ;  /* 0x00043c0301007387 */ /* 0x0203e20000100800 */
[----:B------:R-:W-:-:S03]  /*5500*/  IADD3 RZ, P1, R3, UR4, RZ ;  /* 0x0000000403ff7c10 */ /* 0x000fc6000ff3e0ff */
[----:B------:R-:W4:Y:S01]  /*5510*/  LDL R225, [R1+0x1ec] ;  /* 0x0001ec0001e17983 */ /* 0x000f220000100800 */
[C---:B--2---:R-:W-:Y:S01]  /*5520*/  IADD3 RZ, P2, R0.reuse, UR4, RZ ;  /* 0x0000000400ff7c10 */ /* 0x044fe2000ff5e0ff */
[----:B0-----:R-:W-:Y:S02]  /*5530*/  VIADD R30, R0, UR4 ;  /* 0x00000004001e7c36 */ /* 0x001fe40008000000 */
[----:B------:R-:W2:Y:S04]  /*5540*/  LDL R223, [R1+0x38] ;  /* 0x0000380001df7983 */ /* 0x000ea80000100800 */
[----:B------:R-:W2:Y:S04]  /*5550*/  LDL R0, [R1+0x200] ;  /* 0x0002000001007983 */ /* 0x000ea80000100800 */
[----:B------:R-:W2:Y:S01]  /*5560*/  LDL R226, [R1+0x210] ;  /* 0x0002100001e27983 */ /* 0x000ea20000100800 */
[----:B-1----:R-:W-:-:S03]  /*5570*/  VIADD R28, R3, UR4 ;  /* 0x00000004031c7c36 */ /* 0x002fc60008000000 */
[----:B------:R-:W2:Y:S01]  /*5580*/  LDL R224, [R1+0x41c] ;  /* 0x00041c0001e07983 */ /* 0x000ea20000100800 */
[----:B------:R-:W-:-:S03]  /*5590*/  IADD3 RZ, P3, R216, UR4, RZ ;  /* 0x00000004d8ff7c10 */ /* 0x000fc6000ff7e0ff */
[----:B------:R-:W2:Y:S01]  /*55a0*/  LDL R222, [R1+0x204] ;  /* 0x0002040001de7983 */ /* 0x000ea20000100800 */
[----:B------:R-:W-:-:S03]  /*55b0*/  IADD3.X R29, R218, UR7, RZ, P1, !PT ;  /* 0x00000007da1d7c10 */ /* 0x000fc60008ffe4ff */
[----:B------:R-:W2:Y:S04]  /*55c0*/  LDL R221, [R1+0x1d8] ;  /* 0x0001d80001dd7983 */ /* 0x000ea80000100800 */
[----:B------:R-:W2:Y:S01]  /*55d0*/  LDL R220, [R1+0x48] ;  /* 0x0000480001dc7983 */ /* 0x000ea20000100800 */
[----:B------:R-:W-:-:S03]  /*55e0*/  IADD3.X R31, R217, UR7, RZ, P2, !PT ;  /* 0x00000007d91f7c10 */ /* 0x000fc600097fe4ff */
[----:B------:R-:W2:Y:S01]  /*55f0*/  LDL R218, [R1+0x418] ;  /* 0x0004180001da7983 */ /* 0x000ea20000100800 */
[----:B------:R-:W-:Y:S01]  /*5600*/  VIADD R32, R216, UR4 ;  /* 0x00000004d8207c36 */ /* 0x000fe20008000000 */
[----:B------:R-:W-:Y:S02]  /*5610*/  IADD3 RZ, P2, R227, UR4, RZ ;  /* 0x00000004e3ff7c10 */ /* 0x000fe4000ff5e0ff */
[----:B------:R-:W2:Y:S04]  /*5620*/  LDL R219, [R1+0x214] ;  /* 0x0002140001db7983 */ /* 0x000ea80000100800 */
[----:B------:R-:W2:Y:S04]  /*5630*/  LDL R217, [R1+0x1d4] ;  /* 0x0001d40001d97983 */ /* 0x000ea80000100800 */
[----:B------:R0:W2:Y:S04]  /*5640*/  LDG.E.U8 R70, desc[UR20][R28.64] ;  /* 0x000000141c467981 */ /* 0x0000a8000c1e1100 */
[----:B------:R1:W2:Y:S04]  /*5650*/  LDG.E.U8 R71, desc[UR20][R30.64] ;  /* 0x000000141e477981 */ /* 0x0002a8000c1e1100 */
[----:B------:R-:W2:Y:S04]  /*5660*/  LDL R216, [R1+0x1f8] ;  /* 0x0001f80001d87983 */ /* 0x000ea80000100800 */
[----:B------:R4:W2:Y:S04]  /*5670*/  LDG.E.U8 R69, desc[UR20][R34.64] ;  /* 0x0000001422457981 */ /* 0x0008a8000c1e1100 */
[----:B------:R-:W2:Y:S01]  /*5680*/  LDL R3, [R1+0x218] ;  /* 0x0002180001037983 */ /* 0x000ea20000100800 */
[----:B---3--:R-:W-:-:S03]  /*5690*/  IADD3.X R33, R19, UR7, RZ, P3, !PT ;  /* 0x0000000713217c10 */ /* 0x008fc60009ffe4ff */
[----:B------:R-:W3:Y:S04]  /*56a0*/  LDL R19, [R1+0x424] ;  /* 0x0004240001137983 */ /* 0x000ee80000100800 */
[----:B------:R2:W3:Y:S01]  /*56b0*/  LDG.E.U8 R72, desc[UR20][R32.64] ;  /* 0x0000001420487981 */ /* 0x0004e2000c1e1100 */
[----:B0-----:R-:W-:-:S03]  /*56c0*/  IADD3 R28, P4, R11, UR4, RZ ;  /* 0x000000040b1c7c10 */ /* 0x001fc6000ff9e0ff */
[----:B------:R-:W3:Y:S01]  /*56d0*/  LDL R11, [R1+0x3c] ;  /* 0x00003c00010b7983 */ /* 0x000ee20000100800 */
[----:B-1----:R-:W-:-:S03]  /*56e0*/  IADD3 R30, P1, R10, UR4, RZ ;  /* 0x000000040a1e7c10 */ /* 0x002fc6000ff3e0ff */
[----:B------:R-:W3:Y:S01]  /*56f0*/  LDL R10, [R1+0x4c] ;  /* 0x00004c00010a7983 */ /* 0x000ee20000100800 */
[----:B------:R-:W-:-:S03]  /*5700*/  IADD3.X R29, R12, UR7, RZ, P4, !PT ;  /* 0x000000070c1d7c10 */ /* 0x000fc6000a7fe4ff */
[----:B------:R-:W3:Y:S01]  /*5710*/  LDL R12, [R1+0x1f4] ;  /* 0x0001f400010c7983 */ /* 0x000ee20000100800 */
[C---:B----4-:R-:W-:Y:S01]  /*5720*/  IADD3 RZ, P3, R9.reuse, UR4, RZ ;  /* 0x0000000409ff7c10 */ /* 0x050fe2000ff7e0ff */
[----:B------:R-:W-:Y:S02]  /*5730*/  VIADD R34, R9, UR4 ;  /* 0x0000000409227c36 */ /* 0x000fe40008000000 */
[----:B------:R0:W4:Y:S04]  /*5740*/  LDG.E.U8 R73, desc[UR20][R28.64] ;  /* 0x000000141c497981 */ /* 0x000128000c1e1100 */
[----:B------:R-:W4:Y:S01]  /*5750*/  LDL R9, [R1+0x208] ;  /* 0x0002080001097983 */ /* 0x000f220000100800 */
[----:B--2---:R-:W-:-:S03]  /*5760*/  IADD3.X R33, R0, UR7, RZ, P2, !PT ;  /* 0x0000000700217c10 */ /* 0x004fc600097fe4ff */
[----:B------:R-:W2:Y:S01]  /*5770*/  LDL R0, [R1+0x420] ;  /* 0x0004200001007983 */ /* 0x000ea20000100800 */
[----:B------:R-:W-:Y:S01]  /*5780*/  IADD3.X R31, R225, UR7, RZ, P1, !PT ;  /* 0x00000007e11f7c10 */ /* 0x000fe20008ffe4ff */
[----:B------:R-:W-:Y:S01]  /*5790*/  VIADD R32, R227, UR4 ;  /* 0x00000004e3207c36 */ /* 0x000fe20008000000 */
[----:B------:R-:W-:Y:S02]  /*57a0*/  IADD3 RZ, P1, R223, UR4, RZ ;  /* 0x00000004dfff7c10 */ /* 0x000fe4000ff3e0ff */
[----:B------:R-:W-:Y:S01]  /*57b0*/  IADD3.X R35, R226, UR7, RZ, P3, !PT ;  /* 0x00000007e2237c10 */ /* 0x000fe20009ffe4ff */
[----:B------:R1:W2:Y:S01]  /*57c0*/  LDG.E.U8 R76, desc[UR20][R30.64] ;  /* 0x000000141e4c7981 */ /* 0x0002a2000c1e1100 */
[----:B0-----:R-:W-:-:S03]  /*57d0*/  IADD3 R28, P3, R224, UR4, RZ ;  /* 0x00000004e01c7c10 */ /* 0x001fc6000ff7e0ff */
[----:B------:R0:W2:Y:S04]  /*57e0*/  LDG.E.U8 R74, desc[UR20][R32.64] ;  /* 0x00000014204a7981 */ /* 0x0000a8000c1e1100 */
[----:B------:R0:W2:Y:S01]  /*57f0*/  LDG.E.U8 R75, desc[UR20][R34.64] ;  /* 0x00000014224b7981 */ /* 0x0000a2000c1e1100 */
[----:B-1----:R-:W-:Y:S01]  /*5800*/  IADD3.X R31, R222, UR7, RZ, P1, !PT ;  /* 0x00000007de1f7c10 */ /* 0x002fe20008ffe4ff */
[----:B------:R-:W-:Y:S01]  /*5810*/  VIADD R30, R223, UR4 ;  /* 0x00000004df1e7c36 */ /* 0x000fe20008000000 */
[----:B------:R-:W-:Y:S02]  /*5820*/  IADD3 RZ, P2, R220, UR4, RZ ;  /* 0x00000004dcff7c10 */ /* 0x000fe4000ff5e0ff */
[----:B0-----:R-:W-:Y:S02]  /*5830*/  IADD3 R32, P1, R221, UR4, RZ ;  /* 0x00000004dd207c10 */ /* 0x001fe4000ff3e0ff */
[----:B------:R-:W-:Y:S01]  /*5840*/  IADD3.X R29, R218, UR7, RZ, P3, !PT ;  /* 0x00000007da1d7c10 */ /* 0x000fe20009ffe4ff */
[----:B------:R-:W2:Y:S01]  /*5850*/  LDG.E.U8 R77, desc[UR20][R30.64] ;  /* 0x000000141e4d7981 */ /* 0x000ea2000c1e1100 */
[----:B------:R-:W-:Y:S01]  /*5860*/  VIADD R34, R220, UR4 ;  /* 0x00000004dc227c36 */ /* 0x000fe20008000000 */
[----:B------:R-:W-:-:S02]  /*5870*/  IADD3.X R35, R219, UR7, RZ, P2, !PT ;  /* 0x00000007db237c10 */ /* 0x000fc400097fe4ff */
[----:B------:R0:W2:Y:S01]  /*5880*/  LDG.E.U8 R79, desc[UR20][R28.64] ;  /* 0x000000141c4f7981 */ /* 0x0000a2000c1e1100 */
[----:B------:R-:W-:-:S03]  /*5890*/  IADD3.X R33, R217, UR7, RZ, P1, !PT ;  /* 0x00000007d9217c10 */ /* 0x000fc60008ffe4ff */
[----:B------:R-:W2:Y:S04]  /*58a0*/  LDG.E.U8 R78, desc[UR20][R34.64] ;  /* 0x00000014224e7981 */ /* 0x000ea8000c1e1100 */
[----:B------:R1:W2:Y:S04]  /*58b0*/  LDG.E.U8 R80, desc[UR20][R32.64] ;  /* 0x0000001420507981 */ /* 0x0002a8000c1e1100 */
[----:B------:R-:W2:Y:S01]  /*58c0*/  LDL R218, [R1+0x230] ;  /* 0x0002300001da7983 */ /* 0x000ea20000100800 */
[----:B0-----:R-:W-:-:S03]  /*58d0*/  IADD3 R28, P1, R216, UR4, RZ ;  /* 0x00000004d81c7c10 */ /* 0x001fc6000ff3e0ff */
[----:B------:R-:W2:Y:S04]  /*58e0*/  LDL R217, [R1+0x248] ;  /* 0x0002480001d97983 */ /* 0x000ea80000100800 */
[----:B------:R-:W2:Y:S04]  /*58f0*/  LDL R216, [R1+0x250] ;  /* 0x0002500001d87983 */ /* 0x000ea80000100800 */
[----:B------:R-:W2:Y:S04]  /*5900*/  LDL R219, [R1+0x258] ;  /* 0x0002580001db7983 */ /* 0x000ea80000100800 */
[----:B------:R-:W2:Y:S01]  /*5910*/  LDL R220, [R1+0x284] ;  /* 0x0002840001dc7983 */ /* 0x000ea20000100800 */
[----:B---3--:R-:W-:-:S02]  /*5920*/  IADD3 R30, P4, R19, UR4, RZ ;  /* 0x00000004131e7c10 */ /* 0x008fc4000ff9e0ff */
[C---:B------:R-:W-:Y:S01]  /*5930*/  IADD3 RZ, P2, R11.reuse, UR4, RZ ;  /* 0x000000040bff7c10 */ /* 0x040fe2000ff5e0ff */
[----:B-1----:R-:W-:Y:S02]  /*5940*/  VIADD R32, R11, UR4 ;  /* 0x000000040b207c36 */ /* 0x002fe40008000000 */
[----:B------:R-:W3:Y:S01]  /*5950*/  LDL R11, [R1+0x238] ;  /* 0x00023800010b7983 */ /* 0x000ee20000100800 */
[C---:B------:R-:W-:Y:S01]  /*5960*/  IADD3 RZ, P3, R10.reuse, UR4, RZ ;  /* 0x000000040aff7c10 */ /* 0x040fe2000ff7e0ff */
[----:B------:R-:W-:Y:S02]  /*5970*/  VIADD R34, R10, UR4 ;  /* 0x000000040a227c36 */ /* 0x000fe40008000000 */
[----:B------:R-:W3:Y:S01]  /*5980*/  LDL R10, [R1+0x22c] ;  /* 0x00022c00010a7983 */ /* 0x000ee20000100800 */
[----:B------:R-:W-:Y:S02]  /*5990*/  IADD3.X R29, R12, UR7, RZ, P1, !PT ;  /* 0x000000070c1d7c10 */ /* 0x000fe40008ffe4ff */
[----:B------:R-:W-:Y:S01]  /*59a0*/  IADD3.X R35, R3, UR7, RZ, P3, !PT ;  /* 0x0000000703237c10 */ /* 0x000fe20009ffe4ff */
[----:B------:R-:W3:Y:S04]  /*59b0*/  LDL R12, [R1+0x244] ;  /* 0x00024400010c7983 */ /* 0x000ee80000100800 */
[----:B------:R-:W3:Y:S04]  /*59c0*/  LDG.E.U8 R28, desc[UR20][R28.64] ;  /* 0x000000141c1c7981 */ /* 0x000ee8000c1e1100 */
[----:B------:R-:W3:Y:S04]  /*59d0*/  LDG.E.U8 R34, desc[UR20][R34.64] ;  /* 0x0000001422227981 */ /* 0x000ee8000c1e1100 */
[----:B------:R-:W3:Y:S01]  /*59e0*/  LDL R3, [R1+0x240] ;  /* 0x0002400001037983 */ /* 0x000ee20000100800 */
[----:B----4-:R-:W-:-:S03]  /*59f0*/  IADD3.X R33, R9, UR7, RZ, P2, !PT ;  /* 0x0000000709217c10 */ /* 0x010fc600097fe4ff */
[----:B------:R-:W4:Y:S04]  /*5a00*/  LDL R9, [R1+0x234] ;  /* 0x0002340001097983 */ /* 0x000f280000100800 */
[----:B------:R-:W4:Y:S01]  /*5a10*/  LDG.E.U8 R32, desc[UR20][R32.64] ;  /* 0x0000001420207981 */ /* 0x000f22000c1e1100 */
[----:B--2---:R-:W-:-:S05]  /*5a20*/  IADD3.X R31, R0, UR7, RZ, P4, !PT ;  /* 0x00000007001f7c10 */ /* 0x004fca000a7fe4ff */
[----:B------:R-:W2:Y:S01]  /*5a30*/  LDG.E.U8 R30, desc[UR20][R30.64] ;  /* 0x000000141e1e7981 */ /* 0x000ea2000c1e1100 */
[----:B------:R-:W0:Y:S02]  /*5a40*/  S2R R0, SR_TID.X ;  /* 0x0000000000007919 */ /* 0x000e240000002100 */
[----:B0-----:R-:W-:Y:S01]  /*5a50*/  LOP3.LUT R19, R0, 0x7f, RZ, 0xc0, !PT ;  /* 0x0000007f00137812 */ /* 0x001fe200078ec0ff */
[----:B------:R-:W-:Y:S06]  /*5a60*/  BAR.SYNC.DEFER_BLOCKING 0x0 ;  /* 0x0000000000007b1d */ /* 0x000fec0000010000 */
[----:B------:R-:W2:Y:S04]  /*5a70*/  LDL R0, [R1+0x23c] ;  /* 0x00023c0001007983 */ /* 0x000ea80000100800 */
[----:B------:R0:W-:Y:S04]  /*5a80*/  STS.U8 [R19+UR17+0x2200], R17 ;  /* 0x0022001113007988 */ /* 0x0001e80008000011 */
[----:B------:R-:W-:Y:S01]  /*5a90*/  STS.U8 [R19+UR17+0x2000], R26 ;  /* 0x0020001a13007988 */ /* 0x000fe20008000011 */
[----:B0-----:R-:W-:-:S03]  /*5aa0*/  LOP3.LUT R17, R19, 0x10, RZ, 0x3c, !PT ;  /* 0x0000001013117812 */ /* 0x001fc600078e3cff */
[----:B------:R-:W-:Y:S04]  /*5ab0*/  STS.U8 [R19+UR17+0x2400], R36 ;  /* 0x0024002413007988 */ /* 0x000fe80008000011 */
        /* <DEDUP_REMOVED lines=31> */
[----:B------:R1:W-:Y:S01]  /*5cb0*/  STS.U8 [R8+UR17+0x2100], R22 ;  /* 0x0021001608007988 */ /* 0x0003e20008000011 */
        /* <DEDUP_REMOVED lines=27> */
[----:B---3--:R-:W-:Y:S04]  /*5e70*/  STS.U8 [R20+UR17+0x3980], R28 ;  /* 0x0039801c14007988 */ /* 0x008fe80008000011 */
[----:B----4-:R-:W-:Y:S04]  /*5e80*/  STS.U8 [R20+UR17+0x3b80], R32 ;  /* 0x003b802014007988 */ /* 0x010fe80008000011 */
[----:B------:R-:W-:Y:S04]  /*5e90*/  STS.U8 [R20+UR17+0x3d80], R34 ;  /* 0x003d802214007988 */ /* 0x000fe80008000011 */
[----:B--2---:R2:W-:Y:S01]  /*5ea0*/  STS.U8 [R20+UR17+0x3f80], R30 ;  /* 0x003f801e14007988 */ /* 0x0045e20008000011 */
[----:B------:R3:W-:Y:S06]  /*5eb0*/  MEMBAR.ALL.CTA ;  /* 0x0000000000007992 */ /* 0x0007ec0000008000 */
[----:B---3--:R-:W3:Y:S01]  /*5ec0*/  FENCE.VIEW.ASYNC.S ;  /* 0x00000000000073c6 */ /* 0x008ee20000000000 */
[----:B------:R-:W-:-:S02]  /*5ed0*/  USHF.R.S32.HI UR7, URZ, 0x1f, UR5 ;  /* 0x0000001f3f077899 */ /* 0x000fc40008011405 */
[----:B-1----:R-:W-:Y:S01]  /*5ee0*/  IADD3 R22, P1, R2, UR5, RZ ;  /* 0x0000000502167c10 */ /* 0x002fe2000ff3e0ff */
[----:B0-----:R-:W4:Y:S01]  /*5ef0*/  LDL R5, [R1+0x24c] ;  /* 0x00024c0001057983 */ /* 0x001f220000100800 */
[----:B------:R-:W-:Y:S02]  /*5f00*/  IADD3 R6, P2, R218, UR5, RZ ;  /* 0x00000005da067c10 */ /* 0x000fe4000ff5e0ff */
[----:B------:R-:W-:Y:S01]  /*5f10*/  IADD3.X R23, R4, UR7, RZ, P1, !PT ;  /* 0x0000000704177c10 */ /* 0x000fe20008ffe4ff */
[----:B------:R-:W2:Y:S04]  /*5f20*/  LDL R218, [R1+0x260] ;  /* 0x0002600001da7983 */ /* 0x000ea80000100800 */
[----:B------:R-:W2:Y:S04]  /*5f30*/  LDL R18, [R1+0x254] ;  /* 0x0002540001127983 */ /* 0x000ea80000100800 */
[----:B------:R-:W2:Y:S04]  /*5f40*/  LDL R16, [R1+0x268] ;  /* 0x0002680001107983 */ /* 0x000ea80000100800 */
[----:B------:R-:W2:Y:S01]  /*5f50*/  LDL R21, [R1+0x27c] ;  /* 0x00027c0001157983 */ /* 0x000ea20000100800 */
[----:B---3--:R-:W-:Y:S01]  /*5f60*/  BAR.SYNC.DEFER_BLOCKING 0x0 ;  /* 0x0000000000007b1d */ /* 0x008fe20000010000 */
[----:B------:R-:W-:-:S02]  /*5f70*/  IADD3 R24, P1, R11, UR5, RZ ;  /* 0x000000050b187c10 */ /* 0x000fc4000ff3e0ff */
[----:B------:R-:W-:Y:S02]  /*5f80*/  IADD3.X R7, R10, UR7, RZ, P2, !PT ;  /* 0x000000070a077c10 */ /* 0x000fe400097fe4ff */
[----:B------:R-:W-:Y:S01]  /*5f90*/  IADD3.X R25, R9, UR7, RZ, P1, !PT ;  /* 0x0000000709197c10 */ /* 0x000fe20008ffe4ff */
[----:B------:R-:W3:Y:S04]  /*5fa0*/  LDL R10, [R1+0x25c] ;  /* 0x00025c00010a7983 */ /* 0x000ee80000100800 */
[----:B------:R-:W3:Y:S04]  /*5fb0*/  LDL R11, [R1+0x270] ;  /* 0x00027000010b7983 */ /* 0x000ee80000100800 */
[----:B------:R-:W3:Y:S04]  /*5fc0*/  LDL R9, [R1+0x278] ;  /* 0x0002780001097983 */ /* 0x000ee80000100800 */
[----:B------:R0:W3:Y:S04]  /*5fd0*/  LDG.E.U8 R17, desc[UR20][R22.64] ;  /* 0x0000001416117981 */ /* 0x0000e8000c1e1100 */
[----:B------:R1:W3:Y:S04]  /*5fe0*/  LDG.E.U8 R224, desc[UR20][R6.64] ;  /* 0x0000001406e07981 */ /* 0x0002e8000c1e1100 */
[----:B------:R1:W3:Y:S01]  /*5ff0*/  LDG.E.U8 R223, desc[UR20][R24.64] ;  /* 0x0000001418df7981 */ /* 0x0002e2000c1e1100 */
[----:B0-----:R-:W-:-:S03]  /*6000*/  IADD3 R22, P2, R3, UR5, RZ ;  /* 0x0000000503167c10 */ /* 0x001fc6000ff5e0ff */
[----:B------:R-:W3:Y:S01]  /*6010*/  LDL R3, [R1+0x264] ;  /* 0x0002640001037983 */ /* 0x000ee20000100800 */
[----:B-1----:R-:W-:-:S03]  /*6020*/  IADD3 R6, P1, R217, UR5, RZ ;  /* 0x00000005d9067c10 */ /* 0x002fc6000ff3e0ff */
[----:B------:R-:W3:Y:S01]  /*6030*/  LDL R217, [R1+0x26c] ;  /* 0x00026c0001d97983 */ /* 0x000ee20000100800 */
[----:B------:R-:W-:Y:S02]  /*6040*/  IADD3.X R23, R0, UR7, RZ, P2, !PT ;  /* 0x0000000700177c10 */ /* 0x000fe400097fe4ff */
[----:B------:R-:W-:Y:S01]  /*6050*/  IADD3 R24, P2, R216, UR5, RZ ;  /* 0x00000005d8187c10 */ /* 0x000fe2000ff5e0ff */
[----:B------:R-:W3:Y:S01]  /*6060*/  LDL R0, [R1+0x280] ;  /* 0x0002800001007983 */ /* 0x000ee20000100800 */
[----:B------:R-:W-:-:S03]  /*6070*/  IADD3.X R7, R12, UR7, RZ, P1, !PT ;  /* 0x000000070c077c10 */ /* 0x000fc60008ffe4ff */
[----:B------:R-:W3:Y:S04]  /*6080*/  LDL R216, [R1+0x274] ;  /* 0x0002740001d87983 */ /* 0x000ee80000100800 */
[----:B------:R0:W3:Y:S04]  /*6090*/  LDG.E.U8 R222, desc[UR20][R22.64] ;  /* 0x0000001416de7981 */ /* 0x0000e8000c1e1100 */
[----:B------:R-:W3:Y:S04]  /*60a0*/  LDL R12, [R1+0x288] ;  /* 0x00028800010c7983 */ /* 0x000ee80000100800 */
[----:B------:R2:W3:Y:S01]  /*60b0*/  LDG.E.U8 R221, desc[UR20][R6.64] ;  /* 0x0000001406dd7981 */ /* 0x0004e2000c1e1100 */
[----:B0-----:R-:W-:-:S03]  /*60c0*/  IADD3 R22, P1, R219, UR5, RZ ;  /* 0x00000005db167c10 */ /* 0x001fc6000ff3e0ff */
[----:B------:R-:W3:Y:S01]  /*60d0*/  LDL R219, [R1+0x28c] ;  /* 0x00028c0001db7983 */ /* 0x000ee20000100800 */
[----:B----4-:R-:W-:-:S03]  /*60e0*/  IADD3.X R25, R5, UR7, RZ, P2, !PT ;  /* 0x0000000705197c10 */ /* 0x010fc600097fe4ff */
[----:B------:R-:W4:Y:S01]  /*60f0*/  LDL R5, [R1+0x290] ;  /* 0x0002900001057983 */ /* 0x000f220000100800 */
[----:B--2---:R-:W-:-:S03]  /*6100*/  IADD3 R6, P2, R218, UR5, RZ ;  /* 0x00000005da067c10 */ /* 0x004fc6000ff5e0ff */
[----:B------:R0:W2:Y:S01]  /*6110*/  LDG.E.U8 R20, desc[UR20][R24.64] ;  /* 0x0000001418147981 */ /* 0x0000a2000c1e1100 */
[----:B------:R-:W-:-:S03]  /*6120*/  IADD3.X R23, R18, UR7, RZ, P1, !PT ;  /* 0x0000000712177c10 */ /* 0x000fc60008ffe4ff */
[----:B------:R-:W2:Y:S04]  /*6130*/  LDL R18, [R1+0x298] ;  /* 0x0002980001127983 */ /* 0x000ea80000100800 */
[----:B------:R-:W2:Y:S01]  /*6140*/  LDL R218, [R1+0x2a0] ;  /* 0x0002a00001da7983 */ /* 0x000ea20000100800 */
[----:B0-----:R-:W-:-:S03]  /*6150*/  IADD3 R24, P1, R16, UR5, RZ ;  /* 0x0000000510187c10 */ /* 0x001fc6000ff3e0ff */
[----:B------:R-:W2:Y:S01]  /*6160*/  LDL R16, [R1+0x2a8] ;  /* 0x0002a80001107983 */ /* 0x000ea20000100800 */
[----:B---3--:R-:W-:-:S03]  /*6170*/  IADD3.X R7, R10, UR7, RZ, P2, !PT ;  /* 0x000000070a077c10 */ /* 0x008fc600097fe4ff */
[----:B------:R0:W3:Y:S02]  /*6180*/  LDG.E.U8 R10, desc[UR20][R22.64] ;  /* 0x00000014160a7981 */ /* 0x0000e4000c1e1100 */
[----:B0-----:R-:W-:Y:S02]  /*6190*/  IADD3 R22, P2, R11, UR5, RZ ;  /* 0x000000050b167c10 */ /* 0x001fe4000ff5e0ff */
[----:B------:R-:W3:Y:S04]  /*61a0*/  LDL R11, [R1+0x294] ;  /* 0x00029400010b7983 */ /* 0x000ee80000100800 */
[----:B------:R0:W-:Y:S01]  /*61b0*/  STL [R1+0x30], R224 ;  /* 0x000030e001007387 */ /* 0x0001e20000100800 */
[----:B------:R-:W-:-:S03]  /*61c0*/  IADD3.X R25, R3, UR7, RZ, P1, !PT ;  /* 0x0000000703197c10 */ /* 0x000fc60008ffe4ff */
[----:B------:R1:W3:Y:S01]  /*61d0*/  LDG.E.U8 R3, desc[UR20][R6.64] ;  /* 0x0000001406037981 */ /* 0x0002e2000c1e1100 */
[----:B------:R-:W-:-:S03]  /*61e0*/  IADD3.X R23, R217, UR7, RZ, P2, !PT ;  /* 0x00000007d9177c10 */ /* 0x000fc600097fe4ff */
[----:B------:R0:W3:Y:S04]  /*61f0*/  LDG.E.U8 R229, desc[UR20][R24.64] ;  /* 0x0000001418e57981 */ /* 0x0000e8000c1e1100 */
[----:B------:R0:W3:Y:S01]  /*6200*/  LDG.E.U8 R228, desc[UR20][R22.64] ;  /* 0x0000001416e47981 */ /* 0x0000e2000c1e1100 */
[----:B-1----:R-:W-:-:S03]  /*6210*/  IADD3 R6, P1, R9, UR5, RZ ;  /* 0x0000000509067c10 */ /* 0x002fc6000ff3e0ff */
[----:B------:R-:W3:Y:S01]  /*6220*/  LDL R9, [R1+0x29c] ;  /* 0x00029c0001097983 */ /* 0x000ee20000100800 */
[----:B0-----:R-:W-:-:S03]  /*6230*/  IADD3 R24, P2, R0, UR5, RZ ;  /* 0x0000000500187c10 */ /* 0x001fc6000ff5e0ff */
[----:B------:R0:W-:Y:S01]  /*6240*/  STL [R1+0x2c], R223 ;  /* 0x00002cdf01007387 */ /* 0x0001e20000100800 */
[----:B------:R-:W-:-:S03]  /*6250*/  IADD3.X R7, R216, UR7, RZ, P1, !PT ;  /* 0x00000007d8077c10 */ /* 0x000fc60008ffe4ff */
[----:B------:R-:W3:Y:S01]  /*6260*/  LDL R217, [R1+0x2b0] ;  /* 0x0002b00001d97983 */ /* 0x000ee20000100800 */
[----:B------:R-:W-:-:S03]  /*6270*/  IADD3 R22, P1, R12, UR5, RZ ;  /* 0x000000050c167c10 */ /* 0x000fc6000ff3e0ff */
[----:B------:R-:W3:Y:S04]  /*6280*/  LDL R0, [R1+0x2a4] ;  /* 0x0002a40001007983 */ /* 0x000ee80000100800 */
[----:B------:R-:W3:Y:S04]  /*6290*/  LDL R216, [R1+0x2b8] ;  /* 0x0002b80001d87983 */ /* 0x000ee80000100800 */
[----:B------:R1:W-:Y:S04]  /*62a0*/  STL [R1+0x28], R222 ;  /* 0x000028de01007387 */ /* 0x0003e80000100800 */
[----:B------:R-:W3:Y:S01]  /*62b0*/  LDL R12, [R1+0x2ac] ;  /* 0x0002ac00010c7983 */ /* 0x000ee20000100800 */
[----:B------:R-:W-:-:S03]  /*62c0*/  IADD3.X R25, R21, UR7, RZ, P2, !PT ;  /* 0x0000000715197c10 */ /* 0x000fc600097fe4ff */
[----:B------:R4:W3:Y:S01]  /*62d0*/  LDG.E.U8 R227, desc[UR20][R6.64] ;  /* 0x0000001406e37981 */ /* 0x0008e2000c1e1100 */
[----:B------:R-:W-:-:S03]  /*62e0*/  IADD3.X R23, R220, UR7, RZ, P1, !PT ;  /* 0x00000007dc177c10 */ /* 0x000fc60008ffe4ff */
[----:B------:R2:W3:Y:S04]  /*62f0*/  LDG.E.U8 R226, desc[UR20][R24.64] ;  /* 0x0000001418e27981 */ /* 0x0004e8000c1e1100 */
[----:B------:R2:W3:Y:S04]  /*6300*/  LDG.E.U8 R225, desc[UR20][R22.64] ;  /* 0x0000001416e17981 */ /* 0x0004e8000c1e1100 */
[----:B------:R1:W-:Y:S04]  /*6310*/  STL [R1+0x24], R221 ;  /* 0x000024dd01007387 */ /* 0x0003e80000100800 */
[----:B------:R-:W3:Y:S04]  /*6320*/  LDL R21, [R1+0x2c0] ;  /* 0x0002c00001157983 */ /* 0x000ee80000100800 */
[----:B------:R-:W3:Y:S04]  /*6330*/  LDL R224, [R1+0x2bc] ;  /* 0x0002bc0001e07983 */ /* 0x000ee80000100800 */
[----:B0-----:R-:W3:Y:S04]  /*6340*/  LDL R223, [R1+0x2d0] ;  /* 0x0002d00001df7983 */ /* 0x001ee80000100800 */
[----:B-1----:R-:W3:Y:S04]  /*6350*/  LDL R222, [R1+0x2c4] ;  /* 0x0002c40001de7983 */ /* 0x002ee80000100800 */
[----:B------:R-:W3:Y:S01]  /*6360*/  LDL R221, [R1+0x2d8] ;  /* 0x0002d80001dd7983 */ /* 0x000ee20000100800 */
[----:B----4-:R-:W-:-:S03]  /*6370*/  IADD3 R6, P2, R5, UR5, RZ ;  /* 0x0000000505067c10 */ /* 0x010fc6000ff5e0ff */
[----:B------:R-:W4:Y:S01]  /*6380*/  LDL R5, [R1+0x2b4] ;  /* 0x0002b40001057983 */ /* 0x000f220000100800 */
[----:B------:R-:W-:-:S03]  /*6390*/  IADD3.X R7, R219, UR7, RZ, P2, !PT ;  /* 0x00000007db077c10 */ /* 0x000fc600097fe4ff */
[----:B------:R-:W4:Y:S01]  /*63a0*/  LDL R219, [R1+0x2cc] ;  /* 0x0002cc0001db7983 */ /* 0x000f220000100800 */
[----:B--2---:R-:W-:-:S03]  /*63b0*/  IADD3 R24, P1, R18, UR5, RZ ;  /* 0x0000000512187c10 */ /* 0x004fc6000ff3e0ff */
[----:B------:R-:W2:Y:S01]  /*63c0*/  LDL R18, [R1+0x2c8] ;  /* 0x0002c80001127983 */ /* 0x000ea20000100800 */
[----:B------:R-:W-:Y:S02]  /*63d0*/  IADD3 R22, P2, R218, UR5, RZ ;  /* 0x00000005da167c10 */ /* 0x000fe4000ff5e0ff */
[----:B---3--:R-:W-:Y:S02]  /*63e0*/  IADD3.X R25, R11, UR7, RZ, P1, !PT ;  /* 0x000000070b197c10 */ /* 0x008fe40008ffe4ff */
[----:B------:R0:W3:Y:S02]  /*63f0*/  LDG.E.U8 R11, desc[UR20][R6.64] ;  /* 0x00000014060b7981 */ /* 0x0000e4000c1e1100 */
[----:B0-----:R-:W-:Y:S02]  /*6400*/  IADD3 R6, P1, R16, UR5, RZ ;  /* 0x0000000510067c10 */ /* 0x001fe4000ff3e0ff */
[----:B------:R-:W3:Y:S01]  /*6410*/  LDL R16, [R1+0x2e0] ;  /* 0x0002e00001107983 */ /* 0x000ee20000100800 */
[----:B------:R-:W-:-:S03]  /*6420*/  IADD3.X R23, R9, UR7, RZ, P2, !PT ;  /* 0x0000000709177c10 */ /* 0x000fc600097fe4ff */
[----:B------:R0:W3:Y:S02]  /*6430*/  LDG.E.U8 R9, desc[UR20][R24.64] ;  /* 0x0000001418097981 */ /* 0x0000e4000c1e1100 */
[----:B0-----:R-:W-:Y:S02]  /*6440*/  IADD3 R24, P2, R217, UR5, RZ ;  /* 0x00000005d9187c10 */ /* 0x001fe4000ff5e0ff */
[----:B------:R-:W-:Y:S01]  /*6450*/  IADD3.X R7, R0, UR7, RZ, P1, !PT ;  /* 0x0000000700077c10 */ /* 0x000fe20008ffe4ff */
[----:B------:R0:W-:Y:S04]  /*6460*/  STL [R1+0x20], R229 ;  /* 0x000020e501007387 */ /* 0x0001e80000100800 */
[----:B------:R-:W3:Y:S04]  /*6470*/  LDL R220, [R1+0x2d4] ;  /* 0x0002d40001dc7983 */ /* 0x000ee80000100800 */
[----:B------:R1:W3:Y:S01]  /*6480*/  LDG.E.U8 R0, desc[UR20][R22.64] ;  /* 0x0000001416007981 */ /* 0x0002e2000c1e1100 */
[----:B------:R-:W-:-:S03]  /*6490*/  IADD3.X R25, R12, UR7, RZ, P2, !PT ;  /* 0x000000070c197c10 */ /* 0x000fc600097fe4ff */
[----:B------:R0:W4:Y:S04]  /*64a0*/  LDG.E.U8 R12, desc[UR20][R6.64] ;  /* 0x00000014060c7981 */ /* 0x000128000c1e1100 */
[----:B------:R2:W-:Y:S01]  /*64b0*/  STL [R1+0x1c], R228 ;  /* 0x00001ce401007387 */ /* 0x0005e20000100800 */
[----:B-1----:R-:W-:-:S03]  /*64c0*/  IADD3 R22, P1, R216, UR5, RZ ;  /* 0x00000005d8167c10 */ /* 0x002fc6000ff3e0ff */
[----:B------:R-:W3:Y:S04]  /*64d0*/  LDL R218, [R1+0x2e8] ;  /* 0x0002e80001da7983 */ /* 0x000ee80000100800 */
[----:B------:R-:W3:Y:S04]  /*64e0*/  LDL R217, [R1+0x2dc] ;  /* 0x0002dc0001d97983 */ /* 0x000ee80000100800 */
[----:B------:R-:W3:Y:S01]  /*64f0*/  LDL R216, [R1+0x2f0] ;  /* 0x0002f00001d87983 */ /* 0x000ee20000100800 */
[----:B0-----:R-:W-:-:S03]  /*6500*/  IADD3 R6, P2, R21, UR5, RZ ;  /* 0x0000000515067c10 */ /* 0x001fc6000ff5e0ff */
[----:B------:R0:W-:Y:S04]  /*6510*/  STL [R1+0x18], R227 ;  /* 0x000018e301007387 */ /* 0x0001e80000100800 */
[----:B------:R2:W3:Y:S04]  /*6520*/  LDG.E.U8 R229, desc[UR20][R24.64] ;  /* 0x0000001418e57981 */ /* 0x0004e8000c1e1100 */
[----:B----4-:R-:W-:Y:S04]  /*6530*/  STL [R1+0x44c], R12 ;  /* 0x00044c0c01007387 */ /* 0x010fe80000100800 */
[----:B------:R-:W4:Y:S01]  /*6540*/  LDL R21, [R1+0x2e4] ;  /* 0x0002e40001157983 */ /* 0x000f220000100800 */
[----:B------:R-:W-:-:S02]  /*6550*/  IADD3.X R23, R5, UR7, RZ, P1, !PT ;  /* 0x0000000705177c10 */ /* 0x000fc40008ffe4ff */
[----:B------:R-:W-:Y:S01]  /*6560*/  IADD3.X R7, R224, UR7, RZ, P2, !PT ;  /* 0x00000007e0077c10 */ /* 0x000fe200097fe4ff */
[----:B------:R1:W-:Y:S01]  /*6570*/  STL [R1+0x14], R226 ;  /* 0x000014e201007387 */ /* 0x0003e20000100800 */
[----:B--2---:R-:W-:-:S03]  /*6580*/  IADD3 R24, P1, R18, UR5, RZ ;  /* 0x0000000512187c10 */ /* 0x004fc6000ff3e0ff */
[----:B------:R2:W4:Y:S01]  /*6590*/  LDG.E.U8 R228, desc[UR20][R22.64] ;  /* 0x0000001416e47981 */ /* 0x000522000c1e1100 */
[----:B------:R-:W-:-:S03]  /*65a0*/  IADD3.X R25, R222, UR7, RZ, P1, !PT ;  /* 0x00000007de197c10 */ /* 0x000fc60008ffe4ff */
[----:B------:R-:W4:Y:S04]  /*65b0*/  LDL R5, [R1+0x2f8] ;  /* 0x0002f80001057983 */ /* 0x000f280000100800 */
[----:B0-----:R0:W4:Y:S01]  /*65c0*/  LDG.E.U8 R227, desc[UR20][R6.64] ;  /* 0x0000001406e37981 */ /* 0x001122000c1e1100 */
[----:B--2---:R-:W-:-:S03]  /*65d0*/  IADD3 R22, P2, R223, UR5, RZ ;  /* 0x00000005df167c10 */ /* 0x004fc6000ff5e0ff */
[----:B------:R-:W2:Y:S01]  /*65e0*/  LDL R18, [R1+0x2ec] ;  /* 0x0002ec0001127983 */ /* 0x000ea20000100800 */
[----:B------:R-:W-:-:S03]  /*65f0*/  IADD3.X R23, R219, UR7, RZ, P2, !PT ;  /* 0x00000007db177c10 */ /* 0x000fc600097fe4ff */
[----:B-1----:R-:W2:Y:S01]  /*6600*/  LDG.E.U8 R226, desc[UR20][R24.64] ;  /* 0x0000001418e27981 */ /* 0x002ea2000c1e1100 */
[----:B0-----:R-:W-:-:S03]  /*6610*/  IADD3 R6, P1, R221, UR5, RZ ;  /* 0x00000005dd067c10 */ /* 0x001fc6000ff3e0ff */
[----:B------:R0:W2:Y:S01]  /*6620*/  LDG.E.U8 R251, desc[UR20][R22.64] ;  /* 0x0000001416fb7981 */ /* 0x0000a2000c1e1100 */
[----:B---3--:R-:W-:-:S03]  /*6630*/  IADD3.X R7, R220, UR7, RZ, P1, !PT ;  /* 0x00000007dc077c10 */ /* 0x008fc60008ffe4ff */
[----:B------:R1:W-:Y:S04]  /*6640*/  STL [R1+0x10], R225 ;  /* 0x000010e101007387 */ /* 0x0003e80000100800 */
[----:B------:R-:W3:Y:S01]  /*6650*/  LDL R12, [R1+0x2f4] ;  /* 0x0002f400010c7983 */ /* 0x000ee20000100800 */
[----:B0-----:R-:W-:-:S03]  /*6660*/  IADD3 R22, P1, R218, UR5, RZ ;  /* 0x00000005da167c10 */ /* 0x001fc6000ff3e0ff */
[----:B------:R-:W3:Y:S01]  /*6670*/  LDL R223, [R1+0x310] ;  /* 0x0003100001df7983 */ /* 0x000ee20000100800 */
[----:B------:R-:W-:-:S03]  /*6680*/  IADD3 R24, P2, R16, UR5, RZ ;  /* 0x0000000510187c10 */ /* 0x000fc6000ff5e0ff */
[----:B-1----:R-:W3:Y:S04]  /*6690*/  LDL R225, [R1+0x300] ;  /* 0x0003000001e17983 */ /* 0x002ee80000100800 */
[----:B------:R-:W3:Y:S04]  /*66a0*/  LDL R219, [R1+0x318] ;  /* 0x0003180001db7983 */ /* 0x000ee80000100800 */
[----:B------:R-:W3:Y:S04]  /*66b0*/  LDL R16, [R1+0x2fc] ;  /* 0x0002fc0001107983 */ /* 0x000ee80000100800 */
[----:B------:R-:W3:Y:S04]  /*66c0*/  LDL R222, [R1+0x314] ;  /* 0x0003140001de7983 */ /* 0x000ee80000100800 */
[----:B------:R0:W3:Y:S04]  /*66d0*/  LDG.E.U8 R249, desc[UR20][R6.64] ;  /* 0x0000001406f97981 */ /* 0x0000e8000c1e1100 */
[----:B------:R-:W3:Y:S04]  /*66e0*/  LDL R220, [R1+0x34c] ;  /* 0x00034c0001dc7983 */ /* 0x000ee80000100800 */
[----:B------:R-:W3:Y:S04]  /*66f0*/  LDL R224, [R1+0x30c] ;  /* 0x00030c0001e07983 */ /* 0x000ee80000100800 */
[----:B------:R-:W3:Y:S01]  /*6700*/  LDL R221, [R1+0x390] ;  /* 0x0003900001dd7983 */ /* 0x000ee20000100800 */
[----:B----4-:R-:W-:-:S05]  /*6710*/  IADD3.X R23, R21, UR7, RZ, P1, !PT ;  /* 0x0000000715177c10 */ /* 0x010fca0008ffe4ff */
[----:B------:R1:W4:Y:S01]  /*6720*/  LDG.E.U8 R241, desc[UR20][R22.64] ;  /* 0x0000001416f17981 */ /* 0x000322000c1e1100 */
[----:B------:R-:W-:-:S03]  /*6730*/  IADD3.X R25, R217, UR7, RZ, P2, !PT ;  /* 0x00000007d9197c10 */ /* 0x000fc600097fe4ff */
[----:B------:R-:W4:Y:S01]  /*6740*/  LDL R217, [R1+0x350] ;  /* 0x0003500001d97983 */ /* 0x000f220000100800 */
[----:B0-----:R-:W-:-:S03]  /*6750*/  IADD3 R6, P2, R216, UR5, RZ ;  /* 0x00000005d8067c10 */ /* 0x001fc6000ff5e0ff */
[----:B------:R-:W4:Y:S01]  /*6760*/  LDL R216, [R1+0x358] ;  /* 0x0003580001d87983 */ /* 0x000f220000100800 */
[----:B------:R-:W-:-:S03]  /*6770*/  IADD3 R26, P1, R5, UR5, RZ ;  /* 0x00000005051a7c10 */ /* 0x000fc6000ff3e0ff */
[----:B------:R0:W-:Y:S04]  /*6780*/  STL [R1+0xc], R229 ;  /* 0x00000ce501007387 */ /* 0x0001e80000100800 */
[----:B------:R-:W4:Y:S04]  /*6790*/  LDL R5, [R1+0x354] ;  /* 0x0003540001057983 */ /* 0x000f280000100800 */
[----:B------:R-:W4:Y:S01]  /*67a0*/  LDL R218, [R1+0x398] ;  /* 0x0003980001da7983 */ /* 0x000f220000100800 */
[----:B--2---:R-:W-:-:S03]  /*67b0*/  IADD3.X R7, R18, UR7, RZ, P2, !PT ;  /* 0x0000000712077c10 */ /* 0x004fc600097fe4ff */
[----:B------:R-:W-:Y:S04]  /*67c0*/  STL [R1+0x8], R228 ;  /* 0x000008e401007387 */ /* 0x000fe80000100800 */
[----:B------:R-:W2:Y:S04]  /*67d0*/  LDL R18, [R1+0x38c] ;  /* 0x00038c0001127983 */ /* 0x000ea80000100800 */
[----:B------:R-:W2:Y:S01]  /*67e0*/  LDL R21, [R1+0x394] ;  /* 0x0003940001157983 */ /* 0x000ea20000100800 */
[----:B---3--:R-:W-:-:S03]  /*67f0*/  IADD3.X R27, R12, UR7, RZ, P1, !PT ;  /* 0x000000070c1b7c10 */ /* 0x008fc60008ffe4ff */
[----:B------:R3:W-:Y:S01]  /*6800*/  STL [R1+0x4], R227 ;  /* 0x000004e301007387 */ /* 0x0007e20000100800 */
[----:B-1----:R-:W-:-:S03]  /*6810*/  IADD3 R22, P3, R223, UR5, RZ ;  /* 0x00000005df167c10 */ /* 0x002fc6000ff7e0ff */
[----:B------:R1:W2:Y:S04]  /*6820*/  LDG.E.U8 R247, desc[UR20][R24.64] ;  /* 0x0000001418f77981 */ /* 0x0002a8000c1e1100 */
[----:B------:R0:W2:Y:S04]  /*6830*/  LDG.E.U8 R239, desc[UR20][R6.64] ;  /* 0x0000001406ef7981 */ /* 0x0000a8000c1e1100 */
[----:B------:R-:W2:Y:S04]  /*6840*/  LDG.E.U8 R237, desc[UR20][R26.64] ;  /* 0x000000141aed7981 */ /* 0x000ea8000c1e1100 */
[----:B----4-:R-:W-:Y:S04]  /*6850*/  STL [R1+0x450], R241 ;  /* 0x000450f101007387 */ /* 0x010fe80000100800 */
[----:B------:R-:W4:Y:S01]  /*6860*/  LDL R12, [R1+0x3d0] ;  /* 0x0003d000010c7983 */ /* 0x000f220000100800 */
[----:B-1----:R-:W-:-:S03]  /*6870*/  IADD3 R24, P2, R225, UR5, RZ ;  /* 0x00000005e1187c10 */ /* 0x002fc6000ff5e0ff */
[----:B------:R1:W-:Y:S01]  /*6880*/  STL [R1], R226 ;  /* 0x000000e201007387 */ /* 0x0003e20000100800 */
[----:B0-----:R-:W-:-:S03]  /*6890*/  IADD3 R6, P1, R219, UR5, RZ ;  /* 0x00000005db067c10 */ /* 0x001fc6000ff3e0ff */
[----:B------:R-:W4:Y:S01]  /*68a0*/  LDL R223, [R1+0x3e0] ;  /* 0x0003e00001df7983 */ /* 0x000f220000100800 */
[----:B------:R-:W-:-:S03]  /*68b0*/  IADD3.X R25, R16, UR7, RZ, P2, !PT ;  /* 0x0000000710197c10 */ /* 0x000fc600097fe4ff */
[----:B------:R-:W4:Y:S01]  /*68c0*/  LDL R219, [R1+0x3cc] ;  /* 0x0003cc0001db7983 */ /* 0x000f220000100800 */
[----:B------:R-:W-:-:S03]  /*68d0*/  IADD3.X R7, R222, UR7, RZ, P1, !PT ;  /* 0x00000007de077c10 */ /* 0x000fc60008ffe4ff */
[----:B------:R-:W4:Y:S01]  /*68e0*/  LDL R16, [R1+0x3d4] ;  /* 0x0003d40001107983 */ /* 0x000f220000100800 */
[----:B------:R-:W-:Y:S01]  /*68f0*/  IADD3 R216, P2, R216, UR5, RZ ;  /* 0x00000005d8d87c10 */ /* 0x000fe2000ff5e0ff */
[----:B------:R-:W0:Y:S02]  /*6900*/  LDC R222, c[0x0][0x268] ;  /* 0x00009a00ffde7b82 */ /* 0x000e240000000800 */
[----:B------:R1:W4:Y:S01]  /*6910*/  LDG.E.U8 R229, desc[UR20][R6.64] ;  /* 0x0000001406e57981 */ /* 0x000322000c1e1100 */
[----:B------:R-:W-:-:S03]  /*6920*/  IADD3.X R23, R224, UR7, RZ, P3, !PT ;  /* 0x00000007e0177c10 */ /* 0x000fc60009ffe4ff */
[----:B---3--:R-:W3:Y:S04]  /*6930*/  LDL R227, [R1+0x31c] ;  /* 0x00031c0001e37983 */ /* 0x008ee80000100800 */
[----:B------:R2:W3:Y:S01]  /*6940*/  LDG.E.U8 R231, desc[UR20][R22.64] ;  /* 0x0000001416e77981 */ /* 0x0004e2000c1e1100 */
[----:B-1----:R-:W-:-:S03]  /*6950*/  IADD3 R6, P1, R217, UR5, RZ ;  /* 0x00000005d9067c10 */ /* 0x002fc6000ff3e0ff */
[----:B------:R-:W3:Y:S01]  /*6960*/  LDL R232, [R1+0x328] ;  /* 0x0003280001e87983 */ /* 0x000ee20000100800 */
[----:B------:R-:W-:Y:S02]  /*6970*/  IADD3.X R7, R220, UR7, RZ, P1, !PT ;  /* 0x00000007dc077c10 */ /* 0x000fe40008ffe4ff */
[----:B------:R-:W-:Y:S01]  /*6980*/  IADD3.X R217, R5, UR7, RZ, P2, !PT ;  /* 0x0000000705d97c10 */ /* 0x000fe200097fe4ff */
[----:B------:R-:W3:Y:S04]  /*6990*/  LDL R220, [R1+0x304] ;  /* 0x0003040001dc7983 */ /* 0x000ee80000100800 */
[----:B------:R1:W3:Y:S01]  /*69a0*/  LDG.E.U8 R5, desc[UR20][R6.64] ;  /* 0x0000001406057981 */ /* 0x0002e2000c1e1100 */
[----:B--2---:R-:W-:-:S03]  /*69b0*/  IADD3 R22, P3, R221, UR5, RZ ;  /* 0x00000005dd167c10 */ /* 0x004fc6000ff7e0ff */
[----:B------:R-:W2:Y:S04]  /*69c0*/  LDL R221, [R1+0x308] ;  /* 0x0003080001dd7983 */ /* 0x000ea80000100800 */
[----:B------:R-:W3:Y:S01]  /*69d0*/  LDL R225, [R1+0x324] ;  /* 0x0003240001e17983 */ /* 0x000ee20000100800 */
[----:B-1----:R-:W-:-:S03]  /*69e0*/  IADD3 R6, P1, R218, UR5, RZ ;  /* 0x00000005da067c10 */ /* 0x002fc6000ff3e0ff */
[----:B------:R-:W2:Y:S01]  /*69f0*/  LDL R218, [R1+0x224] ;  /* 0x0002240001da7983 */ /* 0x000ea20000100800 */
[----:B------:R-:W-:Y:S02]  /*6a00*/  IADD3.X R23, R18, UR7, RZ, P3, !PT ;  /* 0x0000000712177c10 */ /* 0x000fe40009ffe4ff */
[----:B------:R-:W-:Y:S01]  /*6a10*/  IADD3.X R7, R21, UR7, RZ, P1, !PT ;  /* 0x0000000715077c10 */ /* 0x000fe20008ffe4ff */
[----:B------:R4:W3:Y:S04]  /*6a20*/  LDG.E.U8 R18, desc[UR20][R216.64] ;  /* 0x00000014d8127981 */ /* 0x0008e8000c1e1100 */
[----:B------:R1:W3:Y:S04]  /*6a30*/  LDG.E.U8 R21, desc[UR20][R22.64] ;  /* 0x0000001416157981 */ /* 0x0002e8000c1e1100 */
[----:B------:R-:W3:Y:S04]  /*6a40*/  LDL R230, [R1+0x330] ;  /* 0x0003300001e67983 */ /* 0x000ee80000100800 */
[----:B------:R-:W3:Y:S04]  /*6a50*/  LDL R228, [R1+0x32c] ;  /* 0x00032c0001e47983 */ /* 0x000ee80000100800 */
[----:B------:R-:W3:Y:S04]  /*6a60*/  LDL R224, [R1+0x338] ;  /* 0x0003380001e07983 */ /* 0x000ee80000100800 */
[----:B------:R-:W3:Y:S04]  /*6a70*/  LDG.E.U8 R7, desc[UR20][R6.64] ;  /* 0x0000001406077981 */ /* 0x000ee8000c1e1100 */
[----:B------:R-:W3:Y:S04]  /*6a80*/  LDL R226, [R1+0x334] ;  /* 0x0003340001e27983 */ /* 0x000ee80000100800 */
[----:B------:R-:W3:Y:S01]  /*6a90*/  LDG.E.U8 R235, desc[UR20][R24.64] ;  /* 0x0000001418eb7981 */ /* 0x000ee2000c1e1100 */
[----:B----4-:R-:W-:-:S03]  /*6aa0*/  IADD3 R216, P1, R12, UR5, RZ ;  /* 0x000000050cd87c10 */ /* 0x010fc6000ff3e0ff */
[----:B------:R-:W4:Y:S01]  /*6ab0*/  LDL R12, [R1+0x320] ;  /* 0x00032000010c7983 */ /* 0x000f220000100800 */
[----:B-1----:R-:W-:-:S03]  /*6ac0*/  IADD3 R22, P2, R223, UR5, RZ ;  /* 0x00000005df167c10 */ /* 0x002fc6000ff5e0ff */
[----:B------:R-:W4:Y:S01]  /*6ad0*/  LDL R223, [R1+0x340] ;  /* 0x0003400001df7983 */ /* 0x000f220000100800 */
[----:B------:R-:W-:-:S03]  /*6ae0*/  IADD3.X R217, R219, UR7, RZ, P1, !PT ;  /* 0x00000007dbd97c10 */ /* 0x000fc60008ffe4ff */
[----:B------:R-:W4:Y:S01]  /*6af0*/  LDL R219, [R1+0x33c] ;  /* 0x00033c0001db7983 */ /* 0x000f220000100800 */
[----:B------:R-:W-:-:S03]  /*6b00*/  IADD3.X R23, R16, UR7, RZ, P2, !PT ;  /* 0x0000000710177c10 */ /* 0x000fc600097fe4ff */
[----:B------:R0:W4:Y:S04]  /*6b10*/  LDG.E.U8 R6, desc[UR20][R216.64] ;  /* 0x00000014d8067981 */ /* 0x000128000c1e1100 */
[----:B------:R1:W4:Y:S01]  /*6b20*/  LDG.E.U8 R16, desc[UR20][R22.64] ;  /* 0x0000001416107981 */ /* 0x000322000c1e1100 */
[----:B0-----:R-:W-:Y:S01]  /*6b30*/  IADD3 R216, P2, R2, R222, RZ ;  /* 0x000000de02d87210 */ /* 0x001fe20007f5e0ff */
[----:B-1----:R-:W-:-:S03]  /*6b40*/  IMAD.SHL.U32 R23, R222, 0x2, RZ ;  /* 0x00000002de177824 */ /* 0x002fc600078e00ff */
[----:B------:R-:W-:Y:S02]  /*6b50*/  IADD3 R216, P1, R216, UR5, RZ ;  /* 0x00000005d8d87c10 */ /* 0x000fe4000ff3e0ff */
[----:B------:R-:W-:Y:S01]  /*6b60*/  LEA.HI.X.SX32 R22, R222, R4, 0x1, P2 ;  /* 0x00000004de167211 */ /* 0x000fe200010f0eff */
[----:B------:R-:W-:-:S03]  /*6b70*/  IMAD.IADD R23, R23, 0x1, R2 ;  /* 0x0000000117177824 */ /* 0x000fc600078e0202 */
[----:B------:R-:W-:Y:S02]  /*6b80*/  IADD3.X R217, R22, UR7, RZ, P1, !PT ;  /* 0x0000000716d97c10 */ /* 0x000fe40008ffe4ff */
[----:B------:R-:W-:Y:S01]  /*6b90*/  IADD3 R22, P1, R23, UR5, RZ ;  /* 0x0000000517167c10 */ /* 0x000fe2000ff3e0ff */
[----:B------:R0:W-:Y:S04]  /*6ba0*/  STL [R1+0x440], R4 ;  /* 0x0004400401007387 */ /* 0x0001e80000100800 */
[----:B------:R-:W4:Y:S04]  /*6bb0*/  LDL R238, [R1+0x364] ;  /* 0x0003640001ee7983 */ /* 0x000f280000100800 */
[----:B------:R-:W4:Y:S01]  /*6bc0*/  LDL R234, [R1+0x370] ;  /* 0x0003700001ea7983 */ /* 0x000f220000100800 */
[----:B--2---:R-:W-:-:S03]  /*6bd0*/  IADD3.X R23, R218, UR7, RZ, P1, !PT ;  /* 0x00000007da177c10 */ /* 0x004fc60008ffe4ff */
[----:B0-----:R-:W2:Y:S04]  /*6be0*/  LDL R4, [R1+0x368] ;  /* 0x0003680001047983 */ /* 0x001ea80000100800 */
[----:B------:R-:W2:Y:S04]  /*6bf0*/  LDL R218, [R1+0x348] ;  /* 0x0003480001da7983 */ /* 0x000ea80000100800 */
[----:B------:R0:W2:Y:S04]  /*6c00*/  LDG.E.U8 R243, desc[UR20][R22.64] ;  /* 0x0000001416f37981 */ /* 0x0000a8000c1e1100 */
[----:B------:R-:W2:Y:S04]  /*6c10*/  LDG.E.U8 R245, desc[UR20][R216.64] ;  /* 0x00000014d8f57981 */ /* 0x000ea8000c1e1100 */
[----:B------:R-:W2:Y:S01]  /*6c20*/  LDL R236, [R1+0x378] ;  /* 0x0003780001ec7983 */ /* 0x000ea20000100800 */
[----:B0-----:R-:W-:-:S03]  /*6c30*/  IADD3 R22, P1, R221, UR5, RZ ;  /* 0x00000005dd167c10 */ /* 0x001fc6000ff3e0ff */
[----:B------:R-:W2:Y:S01]  /*6c40*/  LDL R221, [R1+0x344] ;  /* 0x0003440001dd7983 */ /* 0x000ea20000100800 */
[----:B---3--:R-:W-:-:S03]  /*6c50*/  IADD3.X R23, R220, UR7, RZ, P1, !PT ;  /* 0x00000007dc177c10 */ /* 0x008fc60008ffe4ff */
[----:B------:R-:W3:Y:S04]  /*6c60*/  LDL R220, [R1+0x360] ;  /* 0x0003600001dc7983 */ /* 0x000ee80000100800 */
[----:B------:R4:W3:Y:S04]  /*6c70*/  LDG.E.U8 R233, desc[UR20][R22.64] ;  /* 0x0000001416e97981 */ /* 0x0008e8000c1e1100 */
[----:B------:R-:W3:Y:S04]  /*6c80*/  LDL R246, [R1+0x3e8] ;  /* 0x0003e80001f67983 */ /* 0x000ee80000100800 */
[----:B------:R-:W3:Y:S04]  /*6c90*/  LDL R240, [R1+0x3e4] ;  /* 0x0003e40001f07983 */ /* 0x000ee80000100800 */
[----:B------:R-:W3:Y:S04]  /*6ca0*/  LDL R242, [R1+0x3c0] ;  /* 0x0003c00001f27983 */ /* 0x000ee80000100800 */
[----:B------:R-:W3:Y:S04]  /*6cb0*/  LDL R241, [R1+0x3bc] ;  /* 0x0003bc0001f17983 */ /* 0x000ee80000100800 */
[----:B------:R-:W3:Y:S04]  /*6cc0*/  LDL R244, [R1+0x3c8] ;  /* 0x0003c80001f47983 */ /* 0x000ee80000100800 */
[----:B------:R-:W3:Y:S01]  /*6cd0*/  LDL R248, [R1+0x3f4] ;  /* 0x0003f40001f87983 */ /* 0x000ee20000100800 */
[----:B------:R-:W-:-:S03]  /*6ce0*/  WARPGROUP.ARRIVE ;  /* 0x00000000000079c5 */ /* 0x000fc60000000000 */
[----:B------:R-:W3:Y:S01]  /*6cf0*/  LDL R250, [R1+0x3fc] ;  /* 0x0003fc0001fa7983 */ /* 0x000ee20000100800 */
[----:B------:R-:W-:Y:S01]  /*6d00*/  UMOV UR8, UR18 ;  /* 0x0000001200087c82 */ /* 0x000fe20008000000 */
[----:B------:R-:W-:Y:S02]  /*6d10*/  UMOV UR9, 0x80000020 ;  /* 0x8000002000097882 */ /* 0x000fe40000000000 */
[----:B------:R-:W-:Y:S01]  /*6d20*/  QGMMA.64x128x32.F32.E4M3.E4M3 R88, gdesc[UR8], RZ, !UPT ;  /* 0x01e00000085879f3 */ /* 0x000fe2000c7008ff */
[----:B------:R-:W3:Y:S01]  /*6d30*/  LDL R252, [R1+0x408] ;  /* 0x0004080001fc7983 */ /* 0x000ee20000100800 */
[----:B------:R-:W-:Y:S01]  /*6d40*/  UMOV UR34, UR10 ;  /* 0x0000000a00227c82 */ /* 0x000fe20008000000 */
[----:B------:R-:W-:-:S09]  /*6d50*/  UMOV UR35, UR11 ;  /* 0x0000000b00237c82 */ /* 0x000fd20008000000 */
[----:B------:R-:W-:-:S12]  /*6d60*/  QGMMA.64x128x32.F32.E4M3.E4M3 R88, gdesc[UR12], R88 ;  /* 0x01e000000c5879f3 */ /* 0x000fd80008700858 */
[----:B------:R-:W-:Y:S01]  /*6d70*/  QGMMA.64x128x32.F32.E4M3.E4M3 R24, gdesc[UR32], RZ, !UPT ;  /* 0x01e00000201879f3 */ /* 0x000fe2000c7008ff */
[----:B----4-:R-:W-:Y:S02]  /*6d80*/  IADD3 R22, P1, R12, UR5, RZ ;  /* 0x000000050c167c10 */ /* 0x010fe4000ff3e0ff */
[----:B------:R-:W4:Y:S02]  /*6d90*/  LDL R12, [R1+0x35c] ;  /* 0x00035c00010c7983 */ /* 0x000f240000100800 */
[----:B------:R-:W-:-:S05]  /*6da0*/  IADD3.X R23, R227, UR7, RZ, P1, !PT ;  /* 0x00000007e3177c10 */ /* 0x000fca0008ffe4ff */
[----:B------:R0:W4:Y:S02]  /*6db0*/  LDG.E.U8 R227, desc[UR20][R22.64] ;  /* 0x0000001416e37981 */ /* 0x000124000c1e1100 */
[----:B0-----:R-:W-:Y:S02]  /*6dc0*/  IADD3 R22, P1, R232, UR5, RZ ;  /* 0x00000005e8167c10 */ /* 0x001fe4000ff3e0ff */
[----:B------:R-:W4:Y:S02]  /*6dd0*/  LDL R232, [R1+0x388] ;  /* 0x0003880001e87983 */ /* 0x000f240000100800 */
[----:B------:R-:W-:-:S05]  /*6de0*/  IADD3.X R23, R225, UR7, RZ, P1, !PT ;  /* 0x00000007e1177c10 */ /* 0x000fca0008ffe4ff */
[----:B------:R0:W4:Y:S02]  /*6df0*/  LDG.E.U8 R225, desc[UR20][R22.64] ;  /* 0x0000001416e17981 */ /* 0x000124000c1e1100 */
[----:B0-----:R-:W-:Y:S02]  /*6e00*/  IADD3 R22, P1, R230, UR5, RZ ;  /* 0x00000005e6167c10 */ /* 0x001fe4000ff3e0ff */
[----:B------:R-:W4:Y:S02]  /*6e10*/  LDL R230, [R1+0x384] ;  /* 0x0003840001e67983 */ /* 0x000f240000100800 */
[----:B------:R-:W-:Y:S02]  /*6e20*/  IADD3.X R23, R228, UR7, RZ, P1, !PT ;  /* 0x00000007e4177c10 */ /* 0x000fe40008ffe4ff */
[----:B------:R-:W-:Y:S01]  /*6e30*/  IADD3 R216, P1, R224, UR5, RZ ;  /* 0x00000005e0d87c10 */ /* 0x000fe2000ff3e0ff */
[----:B------:R-:W4:Y:S04]  /*6e40*/  LDL R228, [R1+0x380] ;  /* 0x0003800001e47983 */ /* 0x000f280000100800 */
[----:B------:R-:W4:Y:S01]  /*6e50*/  LDL R224, [R1+0x36c] ;  /* 0x00036c0001e07983 */ /* 0x000f220000100800 */
[----:B------:R-:W-:-:S03]  /*6e60*/  IADD3.X R217, R226, UR7, RZ, P1, !PT ;  /* 0x00000007e2d97c10 */ /* 0x000fc60008ffe4ff */
[----:B------:R-:W4:Y:S04]  /*6e70*/  LDL R226, [R1+0x374] ;  /* 0x0003740001e27983 */ /* 0x000f280000100800 */
[----:B------:R-:W4:Y:S04]  /*6e80*/  LDG.E.U8 R22, desc[UR20][R22.64] ;  /* 0x0000001416167981 */ /* 0x000f28000c1e1100 */
[----:B------:R0:W4:Y:S02]  /*6e90*/  LDG.E.U8 R23, desc[UR20][R216.64] ;  /* 0x00000014d8177981 */ /* 0x000124000c1e1100 */
[----:B0-----:R-:W-:-:S02]  /*6ea0*/  IADD3 R216, P1, R223, UR5, RZ ;  /* 0x00000005dfd87c10 */ /* 0x001fc4000ff3e0ff */
[----:B------:R-:W4:Y:S02]  /*6eb0*/  LDL R223, [R1+0x37c] ;  /* 0x00037c0001df7983 */ /* 0x000f240000100800 */
[----:B------:R-:W-:Y:S02]  /*6ec0*/  IADD3.X R217, R219, UR7, RZ, P1, !PT ;  /* 0x00000007dbd97c10 */ /* 0x000fe40008ffe4ff */
[----:B--2---:R-:W-:-:S03]  /*6ed0*/  IADD3 R218, P1, R218, UR5, RZ ;  /* 0x00000005dada7c10 */ /* 0x004fc6000ff3e0ff */
[----:B------:R-:W2:Y:S01]  /*6ee0*/  LDG.E.U8 R216, desc[UR20][R216.64] ;  /* 0x00000014d8d87981 */ /* 0x000ea2000c1e1100 */
[----:B------:R-:W-:-:S05]  /*6ef0*/  IADD3.X R219, R221, UR7, RZ, P1, !PT ;  /* 0x00000007dddb7c10 */ /* 0x000fca0008ffe4ff */
[----:B------:R3:W2:Y:S02]  /*6f00*/  LDG.E.U8 R217, desc[UR20][R218.64] ;  /* 0x00000014dad97981 */ /* 0x0006a4000c1e1100 */
[----:B---3--:R-:W-:-:S04]  /*6f10*/  IADD3 R218, P1, R220, UR5, RZ ;  /* 0x00000005dcda7c10 */ /* 0x008fc8000ff3e0ff */
[----:B----4-:R-:W-:Y:S02]  /*6f20*/  IADD3.X R219, R12, UR7, RZ, P1, !PT ;  /* 0x000000070cdb7c10 */ /* 0x010fe40008ffe4ff */
[----:B------:R-:W3:Y:S01]  /*6f30*/  LDL R12, [R1+0x3a0] ;  /* 0x0003a000010c7983 */ /* 0x000ee20000100800 */
[----:B------:R-:W-:-:S03]  /*6f40*/  IADD3 R220, P1, R4, UR5, RZ ;  /* 0x0000000504dc7c10 */ /* 0x000fc6000ff3e0ff */
[----:B------:R-:W4:Y:S01]  /*6f50*/  LDL R4, [R1+0x39c] ;  /* 0x00039c0001047983 */ /* 0x000f220000100800 */
[----:B------:R-:W-:-:S03]  /*6f60*/  IADD3.X R221, R238, UR7, RZ, P1, !PT ;  /* 0x00000007eedd7c10 */ /* 0x000fc60008ffe4ff */
[----:B------:R-:W2:Y:S04]  /*6f70*/  LDG.E.U8 R218, desc[UR20][R218.64] ;  /* 0x00000014dada7981 */ /* 0x000ea8000c1e1100 */
[----:B------:R-:W2:Y:S04]  /*6f80*/  LDL R238, [R1+0x3a8] ;  /* 0x0003a80001ee7983 */ /* 0x000ea80000100800 */
[----:B------:R0:W2:Y:S02]  /*6f90*/  LDG.E.U8 R219, desc[UR20][R220.64] ;  /* 0x00000014dcdb7981 */ /* 0x0000a4000c1e1100 */
[----:B0-----:R-:W-:-:S02]  /*6fa0*/  IADD3 R220, P1, R234, UR5, RZ ;  /* 0x00000005eadc7c10 */ /* 0x001fc4000ff3e0ff */
[----:B------:R-:W2:Y:S02]  /*6fb0*/  LDL R234, [R1+0x3a4] ;  /* 0x0003a40001ea7983 */ /* 0x000ea40000100800 */
[----:B------:R-:W-:-:S05]  /*6fc0*/  IADD3.X R221, R224, UR7, RZ, P1, !PT ;  /* 0x00000007e0dd7c10 */ /* 0x000fca0008ffe4ff */
[----:B------:R0:W2:Y:S02]  /*6fd0*/  LDG.E.U8 R224, desc[UR20][R220.64] ;  /* 0x00000014dce07981 */ /* 0x0000a4000c1e1100 */
[----:B0-----:R-:W-:Y:S02]  /*6fe0*/  IADD3 R220, P1, R236, UR5, RZ ;  /* 0x00000005ecdc7c10 */ /* 0x001fe4000ff3e0ff */
[----:B------:R-:W2:Y:S02]  /*6ff0*/  LDL R236, [R1+0x3b0] ;  /* 0x0003b00001ec7983 */ /* 0x000ea40000100800 */
[----:B------:R-:W-:-:S05]  /*7000*/  IADD3.X R221, R226, UR7, RZ, P1, !PT ;  /* 0x00000007e2dd7c10 */ /* 0x000fca0008ffe4ff */
[----:B------:R0:W2:Y:S02]  /*7010*/  LDG.E.U8 R226, desc[UR20][R220.64] ;  /* 0x00000014dce27981 */ /* 0x0000a4000c1e1100 */
[----:B0-----:R-:W-:-:S04]  /*7020*/  IADD3 R220, P1, R228, UR5, RZ ;  /* 0x00000005e4dc7c10 */ /* 0x001fc8000ff3e0ff */
[----:B------:R-:W-:Y:S02]  /*7030*/  IADD3.X R221, R223, UR7, RZ, P1, !PT ;  /* 0x00000007dfdd7c10 */ /* 0x000fe40008ffe4ff */
[----:B------:R-:W2:Y:S04]  /*7040*/  LDL R223, [R1+0x3ac] ;  /* 0x0003ac0001df7983 */ /* 0x000ea80000100800 */
[----:B------:R0:W2:Y:S02]  /*7050*/  LDG.E.U8 R228, desc[UR20][R220.64] ;  /* 0x00000014dce47981 */ /* 0x0000a4000c1e1100 */
[----:B0-----:R-:W-:-:S04]  /*7060*/  IADD3 R220, P1, R232, UR5, RZ ;  /* 0x00000005e8dc7c10 */ /* 0x001fc8000ff3e0ff */
[----:B------:R-:W-:-:S05]  /*7070*/  IADD3.X R221, R230, UR7, RZ, P1, !PT ;  /* 0x00000007e6dd7c10 */ /* 0x000fca0008ffe4ff */
[----:B------:R3:W2:Y:S02]  /*7080*/  LDG.E.U8 R230, desc[UR20][R220.64] ;  /* 0x00000014dce67981 */ /* 0x0006a4000c1e1100 */
[----:B---3--:R-:W-:Y:S02]  /*7090*/  IADD3 R220, P1, R12, UR5, RZ ;  /* 0x000000050cdc7c10 */ /* 0x008fe4000ff3e0ff */
[----:B------:R-:W3:Y:S02]  /*70a0*/  LDL R12, [R1+0x3b8] ;  /* 0x0003b800010c7983 */ /* 0x000ee40000100800 */
[----:B----4-:R-:W-:Y:S02]  /*70b0*/  IADD3.X R221, R4, UR7, RZ, P1, !PT ;  /* 0x0000000704dd7c10 */ /* 0x010fe40008ffe4ff */
[----:B------:R-:W4:Y:S04]  /*70c0*/  LDL R4, [R1+0x3b4] ;  /* 0x0003b40001047983 */ /* 0x000f280000100800 */
[----:B------:R2:W4:Y:S02]  /*70d0*/  LDG.E.U8 R232, desc[UR20][R220.64] ;  /* 0x00000014dce87981 */ /* 0x000524000c1e1100 */
[----:B--2---:R-:W-:-:S04]  /*70e0*/  IADD3 R220, P1, R238, UR5, RZ ;  /* 0x00000005eedc7c10 */ /* 0x004fc8000ff3e0ff */
[----:B------:R-:W-:-:S05]  /*70f0*/  IADD3.X R221, R234, UR7, RZ, P1, !PT ;  /* 0x00000007eadd7c10 */ /* 0x000fca0008ffe4ff */
[----:B------:R0:W2:Y:S02]  /*7100*/  LDG.E.U8 R234, desc[UR20][R220.64] ;  /* 0x00000014dcea7981 */ /* 0x0000a4000c1e1100 */
[----:B0-----:R-:W-:-:S04]  /*7110*/  IADD3 R220, P1, R236, UR5, RZ ;  /* 0x00000005ecdc7c10 */ /* 0x001fc8000ff3e0ff */
[----:B------:R-:W-:Y:S02]  /*7120*/  IADD3.X R221, R223, UR7, RZ, P1, !PT ;  /* 0x00000007dfdd7c10 */ /* 0x000fe40008ffe4ff */
[----:B------:R-:W2:Y:S04]  /*7130*/  LDL R223, [R1+0x3c4] ;  /* 0x0003c40001df7983 */ /* 0x000ea80000100800 */
[----:B------:R3:W2:Y:S02]  /*7140*/  LDG.E.U8 R236, desc[UR20][R220.64] ;  /* 0x00000014dcec7981 */ /* 0x0006a4000c1e1100 */
[----:B---3--:R-:W-:Y:S02]  /*7150*/  IADD3 R220, P1, R12, UR5, RZ ;  /* 0x000000050cdc7c10 */ /* 0x008fe4000ff3e0ff */
[----:B------:R-:W3:Y:S02]  /*7160*/  LDL R12, [R1+0x3f0] ;  /* 0x0003f000010c7983 */ /* 0x000ee40000100800 */
[----:B----4-:R-:W-:-:S02]  /*7170*/  IADD3.X R221, R4, UR7, RZ, P1, !PT ;  /* 0x0000000704dd7c10 */ /* 0x010fc40008ffe4ff */
[----:B------:R-:W4:Y:S04]  /*7180*/  LDL R4, [R1+0x3ec] ;  /* 0x0003ec0001047983 */ /* 0x000f280000100800 */
[----:B------:R0:W4:Y:S02]  /*7190*/  LDG.E.U8 R238, desc[UR20][R220.64] ;  /* 0x00000014dcee7981 */ /* 0x000124000c1e1100 */
[----:B0-----:R-:W-:-:S04]  /*71a0*/  IADD3 R220, P1, R246, UR5, RZ ;  /* 0x00000005f6dc7c10 */ /* 0x001fc8000ff3e0ff */
[----:B------:R-:W-:-:S05]  /*71b0*/  IADD3.X R221, R240, UR7, RZ, P1, !PT ;  /* 0x00000007f0dd7c10 */ /* 0x000fca0008ffe4ff */
[----:B------:R0:W4:Y:S02]  /*71c0*/  LDG.E.U8 R240, desc[UR20][R220.64] ;  /* 0x00000014dcf07981 */ /* 0x000124000c1e1100 */
[----:B0-----:R-:W-:-:S04]  /*71d0*/  IADD3 R220, P1, R242, UR5, RZ ;  /* 0x00000005f2dc7c10 */ /* 0x001fc8000ff3e0ff */
[----:B------:R-:W-:Y:S02]  /*71e0*/  IADD3.X R221, R241, UR7, RZ, P1, !PT ;  /* 0x00000007f1dd7c10 */ /* 0x000fe40008ffe4ff */
[----:B------:R-:W4:Y:S04]  /*71f0*/  LDL R241, [R1+0x404] ;  /* 0x0004040001f17983 */ /* 0x000f280000100800 */
[----:B------:R0:W4:Y:S02]  /*7200*/  LDG.E.U8 R242, desc[UR20][R220.64] ;  /* 0x00000014dcf27981 */ /* 0x000124000c1e1100 */
[----:B0-----:R-:W-:-:S04]  /*7210*/  IADD3 R220, P1, R244, UR5, RZ ;  /* 0x00000005f4dc7c10 */ /* 0x001fc8000ff3e0ff */
[----:B--2---:R-:W-:Y:S02]  /*7220*/  IADD3.X R221, R223, UR7, RZ, P1, !PT ;  /* 0x00000007dfdd7c10 */ /* 0x004fe40008ffe4ff */
[----:B------:R-:W2:Y:S04]  /*7230*/  LDL R223, [R1+0x410] ;  /* 0x0004100001df7983 */ /* 0x000ea80000100800 */
[----:B------:R3:W2:Y:S02]  /*7240*/  LDG.E.U8 R244, desc[UR20][R220.64] ;  /* 0x00000014dcf47981 */ /* 0x0006a4000c1e1100 */
[----:B---3--:R-:W-:Y:S02]  /*7250*/  IADD3 R220, P1, R12, UR5, RZ ;  /* 0x000000050cdc7c10 */ /* 0x008fe4000ff3e0ff */
[----:B------:R-:W3:Y:S02]  /*7260*/  LDL R12, [R1+0x40c] ;  /* 0x00040c00010c7983 */ /* 0x000ee40000100800 */
[----:B----4-:R-:W-:-:S02]  /*7270*/  IADD3.X R221, R4, UR7, RZ, P1, !PT ;  /* 0x0000000704dd7c10 */ /* 0x010fc40008ffe4ff */
[----:B------:R-:W4:Y:S04]  /*7280*/  LDL R4, [R1+0x228] ;  /* 0x0002280001047983 */ /* 0x000f280000100800 */
[----:B------:R0:W4:Y:S04]  /*7290*/  LDG.E.U8 R246, desc[UR20][R220.64] ;  /* 0x00000014dcf67981 */ /* 0x000128000c1e1100 */
[----:B------:R-:W0:Y:S01]  /*72a0*/  LDL R221, [R1+0x3f8] ;  /* 0x0003f80001dd7983 */ /* 0x000e220000100800 */
[----:B------:R-:W-:Y:S01]  /*72b0*/  UMOV UR38, UR14 ;  /* 0x0000000e00267c82 */ /* 0x000fe20008000000 */
[----:B------:R-:W-:-:S02]  /*72c0*/  UMOV UR39, UR15 ;  /* 0x0000000f00277c82 */ /* 0x000fc40008000000 */
[----:B------:R-:W-:Y:S01]  /*72d0*/  QGMMA.64x128x32.F32.E4M3.E4M3 R24, gdesc[UR36], R24, gsb0 ;  /* 0x01e00000241879f3 */ /* 0x000fe20008000818 */
[----:B0-----:R-:W-:-:S04]  /*72e0*/  IADD3 R220, P1, R221, UR5, RZ ;  /* 0x00000005dddc7c10 */ /* 0x001fc8000ff3e0ff */
[----:B------:R-:W-:-:S05]  /*72f0*/  IADD3.X R221, R248, UR7, RZ, P1, !PT ;  /* 0x00000007f8dd7c10 */ /* 0x000fca0008ffe4ff */
[----:B------:R0:W4:Y:S04]  /*7300*/  LDG.E.U8 R248, desc[UR20][R220.64] ;  /* 0x00000014dcf87981 */ /* 0x000128000c1e1100 */
[----:B------:R-:W0:Y:S01]  /*7310*/  LDL R221, [R1+0x400] ;  /* 0x0004000001dd7983 */ /* 0x000e220000100800 */
[----:B------:R-:W-:-:S04]  /*7320*/  IMAD R222, R222, 0x3, RZ ;  /* 0x00000003dede7824 */ /* 0x000fc800078e02ff */
[----:B------:R-:W-:Y:S01]  /*7330*/  IMAD.IADD R222, R222, 0x1, R2 ;  /* 0x00000001dede7824 */ /* 0x000fe200078e0202 */
[----:B------:R-:W-:Y:S02]  /*7340*/  WARPGROUP.DEPBAR.LE gsb0, 0x0 ;  /* 0x00008000000079c5 */ /* 0x000fe40000010000 */
[----:B0-----:R-:W-:-:S04]  /*7350*/  IADD3 R220, P1, R221, UR5, RZ ;  /* 0x00000005dddc7c10 */ /* 0x001fc8000ff3e0ff */
[----:B------:R-:W-:-:S05]  /*7360*/  IADD3.X R221, R250, UR7, RZ, P1, !PT ;  /* 0x00000007fadd7c10 */ /* 0x000fca0008ffe4ff */
[----:B------:R0:W4:Y:S02]  /*7370*/  LDG.E.U8 R250, desc[UR20][R220.64] ;  /* 0x00000014dcfa7981 */ /* 0x000124000c1e1100 */
[----:B0-----:R-:W-:-:S04]  /*7380*/  IADD3 R220, P1, R252, UR5, RZ ;  /* 0x00000005fcdc7c10 */ /* 0x001fc8000ff3e0ff */
[----:B------:R-:W-:-:S05]  /*7390*/  IADD3.X R221, R241, UR7, RZ, P1, !PT ;  /* 0x00000007f1dd7c10 */ /* 0x000fca0008ffe4ff */
[----:B------:R2:W4:Y:S02]  /*73a0*/  LDG.E.U8 R252, desc[UR20][R220.64] ;  /* 0x00000014dcfc7981 */ /* 0x000524000c1e1100 */
[----:B--2---:R-:W-:-:S04]  /*73b0*/  IADD3 R220, P1, R223, UR5, RZ ;  /* 0x00000005dfdc7c10 */ /* 0x004fc8000ff3e0ff */
[----:B---3--:R-:W-:Y:S02]  /*73c0*/  IADD3.X R221, R12, UR7, RZ, P1, !PT ;  /* 0x000000070cdd7c10 */ /* 0x008fe40008ffe4ff */
[----:B------:R-:W-:-:S03]  /*73d0*/  IADD3 R222, P1, R222, UR5, RZ ;  /* 0x00000005dede7c10 */ /* 0x000fc6000ff3e0ff */
[----:B------:R0:W2:Y:S01]  /*73e0*/  LDG.E.U8 R220, desc[UR20][R220.64] ;  /* 0x00000014dcdc7981 */ /* 0x0000a2000c1e1100 */
[----:B----4-:R-:W-:-:S05]  /*73f0*/  IADD3.X R223, R4, UR7, RZ, P1, !PT ;  /* 0x0000000704df7c10 */ /* 0x010fca0008ffe4ff */
[----:B------:R-:W3:Y:S01]  /*7400*/  LDG.E.U8 R222, desc[UR20][R222.64] ;  /* 0x00000014dede7981 */ /* 0x000ee2000c1e1100 */
[----:B------:R-:W-:Y:S06]  /*7410*/  BAR.SYNC.DEFER_BLOCKING 0x0 ;  /* 0x0000000000007b1d */ /* 0x000fec0000010000 */
[----:B------:R1:W-:Y:S04]  /*7420*/  STS.U8 [R19+UR17+0x3400], R5 ;  /* 0x0034000513007988 */ /* 0x0003e80008000011 */
[----:B------:R4:W-:Y:S01]  /*7430*/  STS.U8 [R19+UR17+0x3c00], R6 ;  /* 0x003c000613007988 */ /* 0x0009e20008000011 */
[----:B-1----:R-:W-:Y:S01]  /*7440*/  FMUL R5, R90, UR19 ;  /* 0x000000135a057c20 */ /* 0x002fe20008400000 */
[----:B----4-:R-:W-:-:S05]  /*7450*/  FMUL R6, R91, UR19 ;  /* 0x000000135b067c20 */ /* 0x010fca0008400000 */
[----:B------:R-:W-:Y:S01]  /*7460*/  FMNMX R5, R5, R6, !PT ;  /* 0x0000000605057209 */ /* 0x000fe20007800000 */
[----:B------:R-:W-:-:S05]  /*7470*/  FMUL R6, R94, UR19 ;  /* 0x000000135e067c20 */ /* 0x000fca0008400000 */
        /* <DEDUP_REMOVED lines=59> */
[----:B------:R1:W-:Y:S04]  /*7830*/  STS.U8 [R19+UR17+0x2000], R17 ;  /* 0x0020001113007988 */ /* 0x0003e80008000011 */
[----:B------:R-:W4:Y:S01]  /*7840*/  SHFL.BFLY PT, R6, R5, 0x2, 0x1f ;  /* 0x0c401f0005067f89 */ /* 0x000f2200000e0000 */
[----:B-1----:R-:W-:-:S03]  /*7850*/  LOP3.LUT R17, R19, 0x10, RZ, 0x3c, !PT ;  /* 0x0000001013117812 */ /* 0x002fc600078e3cff */
        /* <DEDUP_REMOVED lines=13> */
[----:B------:R-:W-:Y:S01]  /*7930*/  STS.U8 [R8+UR17+0x2100], R243 ;  /* 0x002100f308007988 */ /* 0x000fe20008000011 */
[----:B-1----:R-:W-:-:S03]  /*7940*/  FMUL R7, R88, UR19 ;  /* 0x0000001358077c20 */ /* 0x002fc60008400000 */
[----:B------:R-:W-:Y:S04]  /*7950*/  STS.U8 [R8+UR17+0x2500], R3 ;  /* 0x0025000308007988 */ /* 0x000fe80008000011 */
[----:B------:R-:W-:Y:S04]  /*7960*/  STS.U8 [R8+UR17+0x2900], R0 ;  /* 0x0029000008007988 */ /* 0x000fe80008000011 */
[----:B------:R-:W-:Y:S04]  /*7970*/  STS.U8 [R8+UR17+0x2d00], R247 ;  /* 0x002d00f708007988 */ /* 0x000fe80008000011 */
[----:B------:R-:W-:Y:S04]  /*7980*/  STS.U8 [R8+UR17+0x3100], R227 ;  /* 0x003100e308007988 */ /* 0x000fe80008000011 */
[----:B------:R-:W-:Y:S04]  /*7990*/  STS.U8 [R8+UR17+0x3500], R218 ;  /* 0x003500da08007988 */ /* 0x000fe80008000011 */
[----:B------:R-:W-:Y:S04]  /*79a0*/  STS.U8 [R8+UR17+0x3900], R232 ;  /* 0x003900e808007988 */ /* 0x000fe80008000011 */
[----:B------:R1:W-:Y:S02]  /*79b0*/  STS.U8 [R8+UR17+0x3d00], R240 ;  /* 0x003d00f008007988 */ /* 0x0003e40008000011 */
[----:B-1----:R-:W-:-:S05]  /*79c0*/  FMUL R8, R89, UR19 ;  /* 0x0000001359087c20 */ /* 0x002fca0008400000 */
[----:B------:R-:W-:Y:S01]  /*79d0*/  FMNMX R7, R7, R8, !PT ;  /* 0x0000000807077209 */ /* 0x000fe20007800000 */
[----:B------:R-:W-:Y:S01]  /*79e0*/  FMUL R8, R92, UR19 ;  /* 0x000000135c087c20 */ /* 0x000fe20008400000 */
[----:B----4-:R-:W-:-:S04]  /*79f0*/  FMNMX R6, R5, R6, !PT ;  /* 0x0000000605067209 */ /* 0x010fc80007800000 */
[----:B------:R-:W-:Y:S01]  /*7a00*/  FMNMX R7, R8, R7, !PT ;  /* 0x0000000708077209 */ /* 0x000fe20007800000 */
[----:B------:R-:W-:Y:S01]  /*7a10*/  FMUL R8, R93, UR19 ;  /* 0x000000135d087c20 */ /* 0x000fe20008400000 */
[----:B------:R-:W-:-:S04]  /*7a20*/  FMUL R5, R96, UR19 ;  /* 0x0000001360057c20 */ /* 0x000fc80008400000 */
[----:B------:R-:W-:Y:S01]  /*7a30*/  FMNMX R7, R8, R7, !PT ;  /* 0x0000000708077209 */ /* 0x000fe20007800000 */
[----:B------:R-:W-:-:S03]  /*7a40*/  FMUL R8, R97, UR19 ;  /* 0x0000001361087c20 */ /* 0x000fc60008400000 */
[----:B------:R-:W-:-:S04]  /*7a50*/  FMNMX R7, R5, R7, !PT ;  /* 0x0000000705077209 */ /* 0x000fc80007800000 */
        /* <DEDUP_REMOVED lines=39> */
[----:B------:R-:W-:Y:S01]  /*7cd0*/  FMUL R8, R137, UR19 ;  /* 0x0000001389087c20 */ /* 0x000fe20008400000 */
[----:B------:R-:W1:Y:S04]  /*7ce0*/  SHFL.BFLY PT, R5, R6, 0x1, 0x1f ;  /* 0x0c201f0006057f89 */ /* 0x000e6800000e0000 */
        /* <DEDUP_REMOVED lines=8> */
[----:B-1----:R-:W-:-:S04]  /*7d70*/  FMNMX R6, R6, R5, !PT ;  /* 0x0000000506067209 */ /* 0x002fc80007800000 */
[----:B------:R-:W-:Y:S01]  /*7d80*/  FMNMX R7, R8, R7, !PT ;  /* 0x0000000708077209 */ /* 0x000fe20007800000 */
[----:B------:R-:W-:Y:S01]  /*7d90*/  FMUL R8, R148, UR19 ;  /* 0x0000001394087c20 */ /* 0x000fe20008400000 */
[----:B------:R-:W-:Y:S01]  /*7da0*/  FMUL R5, R26, UR19 ;  /* 0x000000131a057c20 */ /* 0x000fe20008400000 */
[----:B------:R-:W-:-:S03]  /*7db0*/  FMUL R16, R27, UR19 ;  /* 0x000000131b107c20 */ /* 0x000fc60008400000 */
[----:B------:R-:W-:Y:S01]  /*7dc0*/  FMNMX R7, R8, R7, !PT ;  /* 0x0000000708077209 */ /* 0x000fe20007800000 */
[----:B------:R-:W-:Y:S01]  /*7dd0*/  FMUL R8, R149, UR19 ;  /* 0x0000001395087c20 */ /* 0x000fe20008400000 */
[----:B------:R-:W-:Y:S01]  /*7de0*/  FMNMX R5, R5, R16, !PT ;  /* 0x0000001005057209 */ /* 0x000fe20007800000 */
[----:B------:R-:W-:-:S03]  /*7df0*/  FMUL R16, R30, UR19 ;  /* 0x000000131e107c20 */ /* 0x000fc60008400000 */
[----:B------:R-:W-:Y:S02]  /*7e00*/  FMNMX R7, R8, R7, !PT ;  /* 0x0000000708077209 */ /* 0x000fe40007800000 */
[----:B------:R-:W-:-:S03]  /*7e10*/  FMNMX R5, R16, R5, !PT ;  /* 0x0000000510057209 */ /* 0x000fc60007800000 */
[----:B------:R-:W1:Y:S01]  /*7e20*/  SHFL.BFLY PT, R16, R7, 0x2, 0x1f ;  /* 0x0c401f0007107f89 */ /* 0x000e6200000e0000 */
[----:B------:R-:W-:-:S05]  /*7e30*/  FMNMX R6, R6, R15, !PT ;  /* 0x0000000f06067209 */ /* 0x000fca0007800000 */
[----:B------:R-:W-:-:S04]  /*7e40*/  FFMA R110, R110, UR19, -R6 ;  /* 0x000000136e6e7c23 */ /* 0x000fc80008000806 */
[----:B------:R-:W-:Y:S01]  /*7e50*/  FMUL R110, R110, 1.4426950216293334961 ;  /* 0x3fb8aa3b6e6e7820 */ /* 0x000fe20000400000 */
[----:B------:R-:W-:Y:S01]  /*7e60*/  FMUL R8, R31, UR19 ;  /* 0x000000131f087c20 */ /* 0x000fe20008400000 */
[----:B------:R-:W-:Y:S02]  /*7e70*/  FMUL R17, R25, UR19 ;  /* 0x0000001319117c20 */ /* 0x000fe40008400000 */
[----:B------:R4:W-:Y:S02]  /*7e80*/  MUFU.EX2 R11, R110 ;  /* 0x0000006e000b7308 */ /* 0x0009e40000000800 */
[----:B------:R-:W-:Y:S01]  /*7e90*/  FMNMX R5, R8, R5, !PT ;  /* 0x0000000508057209 */ /* 0x000fe20007800000 */
[----:B------:R-:W-:Y:S01]  /*7ea0*/  FMUL R8, R34, UR19 ;  /* 0x0000001322087c20 */ /* 0x000fe20008400000 */
[----:B----4-:R-:W-:Y:S01]  /*7eb0*/  FMUL R110, R24, UR19 ;  /* 0x00000013186e7c20 */ /* 0x010fe20008400000 */
[----:B-1----:R-:W-:-:S04]  /*7ec0*/  FMNMX R16, R7, R16, !PT ;  /* 0x0000001007107209 */ /* 0x002fc80007800000 */
[----:B------:R-:W-:Y:S02]  /*7ed0*/  FMNMX R110, R110, R17, !PT ;  /* 0x000000116e6e7209 */ /* 0x000fe40007800000 */
[----:B------:R-:W1:Y:S01]  /*7ee0*/  SHFL.BFLY PT, R17, R16, 0x1, 0x1f ;  /* 0x0c201f0010117f89 */ /* 0x000e6200000e0000 */
[----:B------:R-:W-:Y:S01]  /*7ef0*/  FMNMX R5, R8, R5, !PT ;  /* 0x0000000508057209 */ /* 0x000fe20007800000 */
[----:B------:R-:W-:Y:S01]  /*7f00*/  FMUL R8, R35, UR19 ;  /* 0x0000001323087c20 */ /* 0x000fe20008400000 */
[--C-:B------:R-:W-:Y:S01]  /*7f10*/  FFMA R21, R138, UR19, -R6.reuse ;  /* 0x000000138a157c23 */ /* 0x100fe20008000806 */
[----:B------:R-:W-:-:S03]  /*7f20*/  FFMA R18, R139, UR19, -R6 ;  /* 0x000000138b127c23 */ /* 0x000fc60008000806 */
[----:B------:R-:W-:Y:S01]  /*7f30*/  FMNMX R8, R8, R5, !PT ;  /* 0x0000000508087209 */ /* 0x000fe20007800000 */
[----:B------:R-:W-:Y:S01]  /*7f40*/  FMUL R5, R38, UR19 ;  /* 0x0000001326057c20 */ /* 0x000fe20008400000 */
[----:B------:R-:W-:Y:S01]  /*7f50*/  FMUL R21, R21, 1.4426950216293334961 ;  /* 0x3fb8aa3b15157820 */ /* 0x000fe20000400000 */
[----:B------:R-:W-:Y:S01]  /*7f60*/  FMUL R18, R18, 1.4426950216293334961 ;  /* 0x3fb8aa3b12127820 */ /* 0x000fe20000400000 */
[----:B------:R-:W-:Y:S02]  /*7f70*/  FMUL R7, R39, UR19 ;  /* 0x0000001327077c20 */ /* 0x000fe40008400000 */
[----:B------:R4:W-:Y:S01]  /*7f80*/  MUFU.EX2 R139, R21 ;  /* 0x00000015008b7308 */ /* 0x0009e20000000800 */
[----:B------:R-:W-:-:S04]  /*7f90*/  FMNMX R8, R5, R8, !PT ;  /* 0x0000000805087209 */ /* 0x000fc80007800000 */
[----:B------:R-:W-:-:S03]  /*7fa0*/  FMNMX R8, R7, R8, !PT ;  /* 0x0000000807087209 */ /* 0x000fc60007800000 */
[----:B------:R0:W-:Y:S01]  /*7fb0*/  MUFU.EX2 R138, R18 ;  /* 0x00000012008a7308 */ /* 0x0001e20000000800 */
[----:B----4-:R-:W-:Y:S01]  /*7fc0*/  FMUL R21, R28, UR19 ;  /* 0x000000131c157c20 */ /* 0x010fe20008400000 */
[----:B-1----:R-:W-:-:S04]  /*7fd0*/  FMNMX R17, R16, R17, !PT ;  /* 0x0000001110117209 */ /* 0x002fc80007800000 */
[----:B------:R-:W-:Y:S01]  /*7fe0*/  FMNMX R110, R21, R110, !PT ;  /* 0x0000006e156e7209 */ /* 0x000fe20007800000 */
[----:B0-----:R-:W-:Y:S01]  /*7ff0*/  FMUL R18, R42, UR19 ;  /* 0x000000132a127c20 */ /* 0x001fe20008400000 */
[----:B------:R-:W-:Y:S01]  /*8000*/  FMUL R21, R43, UR19 ;  /* 0x000000132b157c20 */ /* 0x000fe20008400000 */
[----:B------:R-:W-:-:S03]  /*8010*/  FFMA R90, R90, UR19, -R6 ;  /* 0x000000135a5a7c23 */ /* 0x000fc60008000806 */
[----:B------:R-:W-:Y:S02]  /*8020*/  FMNMX R18, R18, R8, !PT ;  /* 0x0000000812127209 */ /* 0x000fe40007800000 */
[----:B------:R-:W-:Y:S01]  /*8030*/  FMNMX R17, R17, R14, !PT ;  /* 0x0000000e11117209 */ /* 0x000fe20007800000 */
[----:B------:R-:W-:Y:S01]  /*8040*/  FMUL R90, R90, 1.4426950216293334961 ;  /* 0x3fb8aa3b5a5a7820 */ /* 0x000fe20000400000 */
[----:B------:R-:W-:Y:S01]  /*8050*/  FMNMX R18, R21, R18, !PT ;  /* 0x0000001215127209 */ /* 0x000fe20007800000 */
[----:B------:R-:W-:Y:S02]  /*8060*/  FMUL R21, R46, UR19 ;  /* 0x000000132e157c20 */ /* 0x000fe40008400000 */
[--C-:B------:R-:W-:Y:S01]  /*8070*/  FFMA R88, R88, UR19, -R17.reuse ;  /* 0x0000001358587c23 */ /* 0x100fe20008000811 */
[----:B------:R0:W-:Y:S02]  /*8080*/  MUFU.EX2 R241, R90 ;  /* 0x0000005a00f17308 */ /* 0x0001e40000000800 */
[----:B------:R-:W-:Y:S01]  /*8090*/  FMNMX R21, R21, R18, !PT ;  /* 0x0000001215157209 */ /* 0x000fe20007800000 */
[----:B------:R-:W-:Y:S01]  /*80a0*/  FMUL R88, R88, 1.4426950216293334961 ;  /* 0x3fb8aa3b58587820 */ /* 0x000fe20000400000 */
[----:B------:R-:W-:Y:S01]  /*80b0*/  FFMA R89, R89, UR19, -R17 ;  /* 0x0000001359597c23 */ /* 0x000fe20008000811 */
[----:B0-----:R-:W-:Y:S01]  /*80c0*/  FMUL R90, R47, UR19 ;  /* 0x000000132f5a7c20 */ /* 0x001fe20008400000 */
[----:B------:R-:W-:-:S04]  /*80d0*/  FFMA R94, R94, UR19, -R6 ;  /* 0x000000135e5e7c23 */ /* 0x000fc80008000806 */
[----:B------:R-:W-:Y:S02]  /*80e0*/  FMNMX R90, R90, R21, !PT ;  /* 0x000000155a5a7209 */ /* 0x000fe40007800000 */
[----:B------:R0:W-:Y:S01]  /*80f0*/  MUFU.EX2 R21, R88 ;  /* 0x0000005800157308 */ /* 0x0001e20000000800 */
[----:B------:R-:W-:Y:S01]  /*8100*/  FFMA R91, R91, UR19, -R6 ;  /* 0x000000135b5b7c23 */ /* 0x000fe20008000806 */
[----:B------:R-:W-:Y:S01]  /*8110*/  FMUL R89, R89, 1.4426950216293334961 ;  /* 0x3fb8aa3b59597820 */ /* 0x000fe20000400000 */
[----:B------:R-:W-:Y:S01]  /*8120*/  FMUL R94, R94, 1.4426950216293334961 ;  /* 0x3fb8aa3b5e5e7820 */ /* 0x000fe20000400000 */
[----:B0-----:R-:W-:Y:S01]  /*8130*/  FMUL R88, R50, UR19 ;  /* 0x0000001332587c20 */ /* 0x001fe20008400000 */
[----:B------:R-:W-:Y:S01]  /*8140*/  FMUL R91, R91, 1.4426950216293334961 ;  /* 0x3fb8aa3b5b5b7820 */ /* 0x000fe20000400000 */
[--C-:B------:R-:W-:Y:S02]  /*8150*/  FFMA R92, R92, UR19, -R17.reuse ;  /* 0x000000135c5c7c23 */ /* 0x100fe40008000811 */
[----:B------:R-:W0:Y:S01]  /*8160*/  MUFU.EX2 R0, R94 ;  /* 0x0000005e00007308 */ /* 0x000e220000000800 */
[----:B------:R-:W-:Y:S01]  /*8170*/  FMNMX R90, R88, R90, !PT ;  /* 0x0000005a585a7209 */ /* 0x000fe20007800000 */
[----:B------:R-:W-:Y:S01]  /*8180*/  FMUL R92, R92, 1.4426950216293334961 ;  /* 0x3fb8aa3b5c5c7820 */ /* 0x000fe20000400000 */
[----:B------:R-:W-:-:S05]  /*8190*/  FFMA R93, R93, UR19, -R17 ;  /* 0x000000135d5d7c23 */ /* 0x000fca0008000811 */
[----:B------:R1:W-:Y:S01]  /*81a0*/  MUFU.EX2 R88, R89 ;  /* 0x0000005900587308 */ /* 0x0003e20000000800 */
[----:B------:R-:W-:Y:S01]  /*81b0*/  FMUL R93, R93, 1.4426950216293334961 ;  /* 0x3fb8aa3b5d5d7820 */ /* 0x000fe20000400000 */
[----:B-1----:R-:W-:-:S06]  /*81c0*/  FMUL R89, R51, UR19 ;  /* 0x0000001333597c20 */ /* 0x002fcc0008400000 */
[----:B------:R1:W-:Y:S01]  /*81d0*/  MUFU.EX2 R19, R91 ;  /* 0x0000005b00137308 */ /* 0x0003e20000000800 */
[----:B------:R-:W-:Y:S01]  /*81e0*/  FMNMX R90, R89, R90, !PT ;  /* 0x0000005a595a7209 */ /* 0x000fe20007800000 */
[----:B-1----:R-:W-:-:S06]  /*81f0*/  FMUL R91, R54, UR19 ;  /* 0x00000013365b7c20 */ /* 0x002fcc0008400000 */
[----:B------:R1:W-:Y:S01]  /*8200*/  MUFU.EX2 R89, R92 ;  /* 0x0000005c00597308 */ /* 0x0003e20000000800 */
[----:B------:R-:W-:Y:S01]  /*8210*/  FFMA R95, R95, UR19, -R6 ;  /* 0x000000135f5f7c23 */ /* 0x000fe20008000806 */
[----:B------:R-:W-:Y:S01]  /*8220*/  FMNMX R91, R91, R90, !PT ;  /* 0x0000005a5b5b7209 */ /* 0x000fe20007800000 */
[----:B-1----:R-:W-:-:S05]  /*8230*/  FMUL R92, R55, UR19 ;  /* 0x00000013375c7c20 */ /* 0x002fca0008400000 */
[----:B------:R1:W-:Y:S01]  /*8240*/  MUFU.EX2 R90, R93 ;  /* 0x0000005d005a7308 */ /* 0x0003e20000000800 */
[----:B------:R-:W-:Y:S01]  /*8250*/  FMUL R95, R95, 1.4426950216293334961 ;  /* 0x3fb8aa3b5f5f7820 */ /* 0x000fe20000400000 */
[----:B------:R-:W-:Y:S01]  /*8260*/  FFMA R96, R96, UR19, -R17 ;  /* 0x0000001360607c23 */ /* 0x000fe20008000811 */
[----:B------:R-:W-:Y:S01]  /*8270*/  FMNMX R92, R92, R91, !PT ;  /* 0x0000005b5c5c7209 */ /* 0x000fe20007800000 */
[----:B------:R-:W-:Y:S01]  /*8280*/  STL [R1+0x444], R2 ;  /* 0x0004440201007387 */ /* 0x000fe20000100800 */
[----:B-1----:R-:W-:Y:S01]  /*8290*/  FMUL R93, R58, UR19 ;  /* 0x000000133a5d7c20 */ /* 0x002fe20008400000 */
[----:B------:R-:W-:Y:S02]  /*82a0*/  FMUL R94, R59, UR19 ;  /* 0x000000133b5e7c20 */ /* 0x000fe40008400000 */
[----:B0-----:R0:W-:Y:S01]  /*82b0*/  STL [R1+0x58], R0 ;  /* 0x0000580001007387 */ /* 0x0011e20000100800 */
[----:B------:R-:W-:Y:S01]  /*82c0*/  FMUL R96, R96, 1.4426950216293334961 ;  /* 0x3fb8aa3b60607820 */ /* 0x000fe20000400000 */
[----:B------:R-:W-:-:S02]  /*82d0*/  FMNMX R93, R93, R92, !PT ;  /* 0x0000005c5d5d7209 */ /* 0x000fc40007800000 */
[----:B------:R-:W4:Y:S01]  /*82e0*/  LDL.LU R12, [R1+0x20] ;  /* 0x00002000010c7983 */ /* 0x000f220000300800 */
[----:B------:R-:W-:Y:S01]  /*82f0*/  FFMA R97, R97, UR19, -R17 ;  /* 0x0000001361617c23 */ /* 0x000fe20008000811 */
[----:B------:R-:W-:Y:S01]  /*8300*/  FMNMX R94, R94, R93, !PT ;  /* 0x0000005d5e5e7209 */ /* 0x000fe20007800000 */
[----:B0-----:R0:W1:Y:S01]  /*8310*/  MUFU.EX2 R0, R95 ;  /* 0x0000005f00007308 */ /* 0x0010620000000800 */
[----:B------:R-:W-:Y:S01]  /*8320*/  FFMA R98, R98, UR19, -R6 ;  /* 0x0000001362627c23 */ /* 0x000fe20008000806 */
[----:B------:R-:W-:Y:S01]  /*8330*/  FMUL R97, R97, 1.4426950216293334961 ;  /* 0x3fb8aa3b61617820 */ /* 0x000fe20000400000 */
[----:B0-----:R-:W-:-:S05]  /*8340*/  FMUL R95, R62, UR19 ;  /* 0x000000133e5f7c20 */ /* 0x001fca0008400000 */
[----:B------:R0:W-:Y:S01]  /*8350*/  MUFU.EX2 R91, R96 ;  /* 0x00000060005b7308 */ /* 0x0001e20000000800 */
[----:B------:R-:W-:Y:S01]  /*8360*/  FMUL R98, R98, 1.4426950216293334961 ;  /* 0x3fb8aa3b62627820 */ /* 0x000fe20000400000 */
[----:B------:R-:W-:Y:S01]  /*8370*/  FFMA R99, R99, UR19, -R6 ;  /* 0x0000001363637c23 */ /* 0x000fe20008000806 */
[----:B------:R-:W-:Y:S01]  /*8380*/  FMNMX R95, R95, R94, !PT ;  /* 0x0000005e5f5f7209 */ /* 0x000fe20007800000 */
[----:B0-----:R-:W-:-:S04]  /*8390*/  FMUL R96, R63, UR19 ;  /* 0x000000133f607c20 */ /* 0x001fc80008400000 */
        /* <DEDUP_REMOVED lines=11> */
[----:B------:R-:W-:Y:S01]  /*8450*/  FFMA R102, R102, UR19, -R6 ;  /* 0x0000001366667c23 */ /* 0x000fe20008000806 */
[----:B------:R-:W-:Y:S01]  /*8460*/  FMUL R101, R101, 1.4426950216293334961 ;  /* 0x3fb8aa3b65657820 */ /* 0x000fe20000400000 */
        /* <DEDUP_REMOVED lines=13> */
[----:B-1----:R1:W-:Y:S01]  /*8540*/  STL [R1+0x54], R0 ;  /* 0x0000540001007387 */ /* 0x0023e20000100800 */
[----:B------:R-:W-:Y:S01]  /*8550*/  FMUL R104, R104, 1.4426950216293334961 ;  /* 0x3fb8aa3b68687820 */ /* 0x000fe20000400000 */
[----:B------:R-:W-:Y:S01]  /*8560*/  FMNMX R101, R101, R100, !PT ;  /* 0x0000006465657209 */ /* 0x000fe20007800000 */
[----:B------:R-:W-:Y:S01]  /*8570*/  FFMA R105, R105, UR19, -R17 ;  /* 0x0000001369697c23 */ /* 0x000fe20008000811 */
[----:B0-----:R-:W-:-:S03]  /*8580*/  FMUL R102, R75, UR19 ;  /* 0x000000134b667c20 */ /* 0x001fc60008400000 */
[----:B-1----:R0:W1:Y:S01]  /*8590*/  MUFU.EX2 R0, R103 ;  /* 0x0000006700007308 */ /* 0x0020620000000800 */
[----:B------:R-:W-:Y:S01]  /*85a0*/  FFMA R106, R106, UR19, -R6 ;  /* 0x000000136a6a7c23 */ /* 0x000fe20008000806 */
[----:B------:R-:W-:Y:S01]  /*85b0*/  FMNMX R102, R102, R101, !PT ;  /* 0x0000006566667209 */ /* 0x000fe20007800000 */
[----:B------:R-:W-:Y:S01]  /*85c0*/  FMUL R105, R105, 1.4426950216293334961 ;  /* 0x3fb8aa3b69697820 */ /* 0x000fe20000400000 */
        /* <DEDUP_REMOVED lines=13> */
[----:B------:R-:W-:Y:S01]  /*86a0*/  FMNMX R105, R105, R104, !PT ;  /* 0x0000006869697209 */ /* 0x000fe20007800000 */
[----:B0-----:R-:W-:-:S05]  /*86b0*/  FMUL R106, R83, UR19 ;  /* 0x00000013536a7c20 */ /* 0x001fca0008400000 */
[----:B------:R0:W2:Y:S01]  /*86c0*/  MUFU.EX2 R10, R107 ;  /* 0x0000006b000a7308 */ /* 0x0000a20000000800 */
[----:B------:R-:W-:Y:S01]  /*86d0*/  FFMA R117, R117, UR19, -R17 ;  /* 0x0000001375757c23 */ /* 0x000fe20008000811 */
[----:B------:R-:W-:Y:S01]  /*86e0*/  FMNMX R106, R106, R105, !PT ;  /* 0x000000696a6a7209 */ /* 0x000fe20007800000 */
[----:B0-----:R-:W-:-:S05]  /*86f0*/  FMUL R107, R86, UR19 ;  /* 0x00000013566b7c20 */ /* 0x001fca0008400000 */
[----:B------:R0:W-:Y:S01]  /*8700*/  MUFU.EX2 R99, R112 ;  /* 0x0000007000637308 */ /* 0x0001e20000000800 */
[----:B------:R-:W-:Y:S01]  /*8710*/  FMUL R117, R117, 1.4426950216293334961 ;  /* 0x3fb8aa3b75757820 */ /* 0x000fe20000400000 */
[----:B------:R-:W-:Y:S01]  /*8720*/  FMNMX R107, R107, R106, !PT ;  /* 0x0000006a6b6b7209 */ /* 0x000fe20007800000 */
[----:B0-----:R-:W-:-:S05]  /*8730*/  FMUL R112, R87, UR19 ;  /* 0x0000001357707c20 */ /* 0x001fca0008400000 */
[----:B------:R0:W-:Y:S01]  /*8740*/  MUFU.EX2 R102, R117 ;  /* 0x0000007500667308 */ /* 0x0001e20000000800 */
[----:B------:R-:W-:-:S05]  /*8750*/  FMNMX R112, R112, R107, !PT ;  /* 0x0000006b70707209 */ /* 0x000fca0007800000 */
[----:B0-----:R-:W0:Y:S01]  /*8760*/  SHFL.BFLY PT, R117, R112, 0x2, 0x1f ;  /* 0x0c401f0070757f89 */ /* 0x001e2200000e0000 */
[--C-:B------:R-:W-:Y:S01]  /*8770*/  FFMA R111, R111, UR19, -R6.reuse ;  /* 0x000000136f6f7c23 */ /* 0x100fe20008000806 */
[----:B------:R-:W-:-:S03]  /*8780*/  FFMA R118, R118, UR19, -R6 ;  /* 0x0000001376767c23 */ /* 0x000fc60008000806 */
[----:B------:R-:W-:Y:S01]  /*8790*/  FMUL R111, R111, 1.4426950216293334961 ;  /* 0x3fb8aa3b6f6f7820 */ /* 0x000fe20000400000 */
[----:B------:R-:W-:Y:S01]  /*87a0*/  FMUL R118, R118, 1.4426950216293334961 ;  /* 0x3fb8aa3b76767820 */ /* 0x000fe20000400000 */
[----:B------:R-:W-:Y:S02]  /*87b0*/  FFMA R113, R113, UR19, -R17 ;  /* 0x0000001371717c23 */ /* 0x000fe40008000811 */
[----:B------:R3:W2:Y:S01]  /*87c0*/  MUFU.EX2 R251, R111 ;  /* 0x0000006f00fb7308 */ /* 0x0006a20000000800 */
[----:B------:R-:W-:Y:S01]  /*87d0*/  FFMA R114, R114, UR19, -R6 ;  /* 0x0000001372727c23 */ /* 0x000fe20008000806 */
[----:B------:R-:W-:Y:S01]  /*87e0*/  FMUL R113, R113, 1.4426950216293334961 ;  /* 0x3fb8aa3b71717820 */ /* 0x000fe20000400000 */
[----:B---3--:R-:W-:-:S05]  /*87f0*/  FMUL R111, R29, UR19 ;  /* 0x000000131d6f7c20 */ /* 0x008fca0008400000 */
[----:B------:R3:W-:Y:S01]  /*8800*/  MUFU.EX2 R245, R118 ;  /* 0x0000007600f57308 */ /* 0x0007e20000000800 */
[----:B0-----:R-:W-:Y:S02]  /*8810*/  FMNMX R117, R112, R117, !PT ;  /* 0x0000007570757209 */ /* 0x001fe40007800000 */
[----:B------:R-:W-:Y:S01]  /*8820*/  FMNMX R110, R111, R110, !PT ;  /* 0x0000006e6f6e7209 */ /* 0x000fe20007800000 */
[----:B------:R-:W-:Y:S02]  /*8830*/  FMUL R111, R32, UR19 ;  /* 0x00000013206f7c20 */ /* 0x000fe40008400000 */
[----:B---3--:R-:W0:Y:S01]  /*8840*/  SHFL.BFLY PT, R118, R117, 0x1, 0x1f ;  /* 0x0c201f0075767f89 */ /* 0x008e2200000e0000 */
[----:B------:R-:W-:Y:S01]  /*8850*/  FMUL R114, R114, 1.4426950216293334961 ;  /* 0x3fb8aa3b72727820 */ /* 0x000fe20000400000 */
[----:B------:R-:W-:Y:S01]  /*8860*/  FFMA R115, R115, UR19, -R6 ;  /* 0x0000001373737c23 */ /* 0x000fe20008000806 */
[----:B------:R3:W-:Y:S01]  /*8870*/  MUFU.EX2 R100, R113 ;  /* 0x0000007100647308 */ /* 0x0007e20000000800 */
[----:B------:R-:W-:Y:S01]  /*8880*/  FMNMX R111, R111, R110, !PT ;  /* 0x0000006e6f6f7209 */ /* 0x000fe20007800000 */
[----:B------:R-:W-:Y:S01]  /*8890*/  FFMA R116, R116, UR19, -R17 ;  /* 0x0000001374747c23 */ /* 0x000fe20008000811 */
[----:B------:R-:W-:Y:S01]  /*88a0*/  FMUL R115, R115, 1.4426950216293334961 ;  /* 0x3fb8aa3b73737820 */ /* 0x000fe20000400000 */
[----:B---3--:R-:W-:-:S04]  /*88b0*/  FMUL R113, R33, UR19 ;  /* 0x0000001321717c20 */ /* 0x008fc80008400000 */
[----:B------:R3:W-:Y:S01]  /*88c0*/  MUFU.EX2 R249, R114 ;  /* 0x0000007200f97308 */ /* 0x0007e20000000800 */
[----:B------:R-:W-:Y:S01]  /*88d0*/  FFMA R119, R119, UR19, -R6 ;  /* 0x0000001377777c23 */ /* 0x000fe20008000806 */
[----:B------:R-:W-:Y:S01]  /*88e0*/  FMUL R116, R116, 1.4426950216293334961 ;  /* 0x3fb8aa3b74747820 */ /* 0x000fe20000400000 */
[----:B------:R-:W-:Y:S01]  /*88f0*/  FMNMX R113, R113, R111, !PT ;  /* 0x0000006f71717209 */ /* 0x000fe20007800000 */
[----:B---3--:R-:W-:-:S04]  /*8900*/  FMUL R114, R36, UR19 ;  /* 0x0000001324727c20 */ /* 0x008fc80008400000 */
[----:B------:R3:W-:Y:S01]  /*8910*/  MUFU.EX2 R247, R115 ;  /* 0x0000007300f77308 */ /* 0x0007e20000000800 */
[----:B------:R-:W-:Y:S01]  /*8920*/  FMUL R119, R119, 1.4426950216293334961 ;  /* 0x3fb8aa3b77777820 */ /* 0x000fe20000400000 */
[----:B------:R-:W-:Y:S01]  /*8930*/  FFMA R120, R120, UR19, -R17 ;  /* 0x0000001378787c23 */ /* 0x000fe20008000811 */
[----:B------:R-:W-:Y:S01]  /*8940*/  FMNMX R113, R114, R113, !PT ;  /* 0x0000007172717209 */ /* 0x000fe20007800000 */
[----:B---3--:R-:W-:-:S04]  /*8950*/  FMUL R115, R37, UR19 ;  /* 0x0000001325737c20 */ /* 0x008fc80008400000 */
[----:B------:R3:W-:Y:S01]  /*8960*/  MUFU.EX2 R101, R116 ;  /* 0x0000007400657308 */ /* 0x0007e20000000800 */
[----:B------:R-:W-:Y:S01]  /*8970*/  FMUL R120, R120, 1.4426950216293334961 ;  /* 0x3fb8aa3b78787820 */ /* 0x000fe20000400000 */
[----:B------:R-:W-:Y:S01]  /*8980*/  FMNMX R115, R115, R113, !PT ;  /* 0x0000007173737209 */ /* 0x000fe20007800000 */
[----:B---3--:R-:W-:-:S05]  /*8990*/  FMUL R116, R40, UR19 ;  /* 0x0000001328747c20 */ /* 0x008fca0008400000 */
[----:B------:R3:W-:Y:S01]  /*89a0*/  MUFU.EX2 R243, R119 ;  /* 0x0000007700f37308 */ /* 0x0007e20000000800 */
[----:B0-----:R-:W-:Y:S02]  /*89b0*/  FMNMX R118, R117, R118, !PT ;  /* 0x0000007675767209 */ /* 0x001fe40007800000 */
[----:B------:R-:W-:Y:S01]  /*89c0*/  FMNMX R116, R116, R115, !PT ;  /* 0x0000007374747209 */ /* 0x000fe20007800000 */
[----:B---3--:R-:W-:-:S04]  /*89d0*/  FMUL R119, R41, UR19 ;  /* 0x0000001329777c20 */ /* 0x008fc80008400000 */
[----:B------:R0:W-:Y:S01]  /*89e0*/  MUFU.EX2 R103, R120 ;  /* 0x0000007800677308 */ /* 0x0001e20000000800 */
[----:B------:R-:W-:Y:S01]  /*89f0*/  FFMA R121, R121, UR19, -R17 ;  /* 0x0000001379797c23 */ /* 0x000fe20008000811 */
[----:B------:R-:W-:Y:S01]  /*8a00*/  FMNMX R119, R119, R116, !PT ;  /* 0x0000007477777209 */ /* 0x000fe20007800000 */
[----:B0-----:R-:W-:Y:S01]  /*8a10*/  FMUL R120, R44, UR19 ;  /* 0x000000132c787c20 */ /* 0x001fe20008400000 */
[----:B------:R-:W-:Y:S01]  /*8a20*/  FMNMX R118, R118, R13, !PT ;  /* 0x0000000d76767209 */ /* 0x000fe20007800000 */
[----:B------:R-:W-:-:S03]  /*8a30*/  FMUL R121, R121, 1.4426950216293334961 ;  /* 0x3fb8aa3b79797820 */ /* 0x000fc60000400000 */
[----:B------:R-:W-:Y:S01]  /*8a40*/  FMNMX R119, R120, R119, !PT ;  /* 0x0000007778777209 */ /* 0x000fe20007800000 */
[----:B------:R-:W-:Y:S01]  /*8a50*/  FMUL R120, R45, UR19 ;  /* 0x000000132d787c20 */ /* 0x000fe20008400000 */
[--C-:B------:R-:W-:Y:S01]  /*8a60*/  FFMA R26, R26, UR19, -R118.reuse ;  /* 0x000000131a1a7c23 */ /* 0x100fe20008000876 */
[----:B------:R0:W-:Y:S03]  /*8a70*/  MUFU.EX2 R104, R121 ;  /* 0x0000007900687308 */ /* 0x0001e60000000800 */
[----:B------:R-:W-:Y:S01]  /*8a80*/  FMNMX R120, R120, R119, !PT ;  /* 0x0000007778787209 */ /* 0x000fe20007800000 */
[----:B------:R-:W-:Y:S01]  /*8a90*/  FMUL R26, R26, 1.4426950216293334961 ;  /* 0x3fb8aa3b1a1a7820 */ /* 0x000fe20000400000 */
[----:B0-----:R-:W-:Y:S01]  /*8aa0*/  FMUL R121, R48, UR19 ;  /* 0x0000001330797c20 */ /* 0x001fe20008400000 */
[----:B------:R-:W-:-:S04]  /*8ab0*/  FFMA R27, R27, UR19, -R118 ;  /* 0x000000131b1b7c23 */ /* 0x000fc80008000876 */
[----:B------:R-:W-:Y:S02]  /*8ac0*/  FMNMX R121, R121, R120, !PT ;  /* 0x0000007879797209 */ /* 0x000fe40007800000 */
[----:B------:R0:W-:Y:S01]  /*8ad0*/  MUFU.EX2 R120, R26 ;  /* 0x0000001a00787308 */ /* 0x0001e20000000800 */
[----:B------:R-:W-:Y:S01]  /*8ae0*/  FMUL R27, R27, 1.4426950216293334961 ;  /* 0x3fb8aa3b1b1b7820 */ /* 0x000fe20000400000 */
[----:B0-----:R-:W-:-:S05]  /*8af0*/  FMUL R26, R49, UR19 ;  /* 0x00000013311a7c20 */ /* 0x001fca0008400000 */
[----:B------:R-:W-:Y:S02]  /*8b00*/  FMNMX R26, R26, R121, !PT ;  /* 0x000000791a1a7209 */ /* 0x000fe40007800000 */
[----:B------:R0:W-:Y:S02]  /*8b10*/  MUFU.EX2 R121, R27 ;  /* 0x0000001b00797308 */ /* 0x0001e40000000800 */
[----:B0-----:R-:W-:-:S05]  /*8b20*/  FMUL R27, R52, UR19 ;  /* 0x00000013341b7c20 */ /* 0x001fca0008400000 */
        /* <DEDUP_REMOVED lines=22> */
[----:B------:R-:W-:-:S04]  /*8c90*/  FFMA R122, R122, UR19, -R6 ;  /* 0x000000137a7a7c23 */ /* 0x000fc80008000806 */
[----:B------:R-:W-:Y:S01]  /*8ca0*/  FMNMX R26, R27, R26, !PT ;  /* 0x0000001a1b1a7209 */ /* 0x000fe20007800000 */
[----:B------:R-:W-:Y:S01]  /*8cb0*/  FMUL R27, R76, UR19 ;  /* 0x000000134c1b7c20 */ /* 0x000fe20008400000 */
[--C-:B------:R-:W-:Y:S01]  /*8cc0*/  FFMA R30, R30, UR19, -R118.reuse ;  /* 0x000000131e1e7c23 */ /* 0x100fe20008000876 */
[----:B------:R-:W0:Y:S01]  /*8cd0*/  S2R R20, SR_TID.X ;  /* 0x0000000000147919 */ /* 0x000e220000002100 */
[----:B------:R-:W-:Y:S02]  /*8ce0*/  FMUL R122, R122, 1.4426950216293334961 ;  /* 0x3fb8aa3b7a7a7820 */ /* 0x000fe40000400000 */
[----:B------:R-:W-:Y:S01]  /*8cf0*/  FMNMX R26, R27, R26, !PT ;  /* 0x0000001a1b1a7209 */ /* 0x000fe20007800000 */
[----:B------:R-:W-:Y:S01]  /*8d00*/  FMUL R27, R77, UR19 ;  /* 0x000000134d1b7c20 */ /* 0x000fe20008400000 */
[----:B------:R-:W-:Y:S01]  /*8d10*/  FMUL R30, R30, 1.4426950216293334961 ;  /* 0x3fb8aa3b1e1e7820 */ /* 0x000fe20000400000 */
[----:B------:R-:W-:Y:S03]  /*8d20*/  MUFU.EX2 R240, R122 ;  /* 0x0000007a00f07308 */ /* 0x000fe60000000800 */
[----:B------:R-:W-:Y:S01]  /*8d30*/  FMNMX R26, R27, R26, !PT ;  /* 0x0000001a1b1a7209 */ /* 0x000fe20007800000 */
[----:B------:R-:W-:-:S04]  /*8d40*/  FFMA R27, R58, UR19, -R118 ;  /* 0x000000133a1b7c23 */ /* 0x000fc80008000876 */
[----:B------:R3:W-:Y:S01]  /*8d50*/  MUFU.EX2 R122, R30 ;  /* 0x0000001e007a7308 */ /* 0x0007e20000000800 */
[----:B------:R-:W-:Y:S01]  /*8d60*/  FMUL R27, R27, 1.4426950216293334961 ;  /* 0x3fb8aa3b1b1b7820 */ /* 0x000fe20000400000 */
[----:B---3--:R-:W-:Y:S01]  /*8d70*/  FMUL R30, R80, UR19 ;  /* 0x00000013501e7c20 */ /* 0x008fe20008400000 */
[----:B------:R-:W-:-:S04]  /*8d80*/  FFMA R123, R123, UR19, -R6 ;  /* 0x000000137b7b7c23 */ /* 0x000fc80008000806 */
[----:B------:R-:W-:Y:S01]  /*8d90*/  FMNMX R26, R30, R26, !PT ;  /* 0x0000001a1e1a7209 */ /* 0x000fe20007800000 */
[--C-:B------:R-:W-:Y:S02]  /*8da0*/  FFMA R30, R59, UR19, -R118.reuse ;  /* 0x000000133b1e7c23 */ /* 0x100fe40008000876 */
[----:B------:R3:W-:Y:S01]  /*8db0*/  MUFU.EX2 R59, R27 ;  /* 0x0000001b003b7308 */ /* 0x0007e20000000800 */
[--C-:B------:R-:W-:Y:S01]  /*8dc0*/  FFMA R31, R31, UR19, -R118.reuse ;  /* 0x000000131f1f7c23 */ /* 0x100fe20008000876 */
[--C-:B------:R-:W-:Y:S01]  /*8dd0*/  FFMA R124, R124, UR19, -R17.reuse ;  /* 0x000000137c7c7c23 */ /* 0x100fe20008000811 */
[----:B------:R-:W-:Y:S01]  /*8de0*/  FFMA R125, R125, UR19, -R17 ;  /* 0x000000137d7d7c23 */ /* 0x000fe20008000811 */
[----:B------:R-:W-:Y:S01]  /*8df0*/  FMUL R123, R123, 1.4426950216293334961 ;  /* 0x3fb8aa3b7b7b7820 */ /* 0x000fe20000400000 */
[----:B---3--:R-:W-:Y:S01]  /*8e00*/  FMUL R27, R81, UR19 ;  /* 0x00000013511b7c20 */ /* 0x008fe20008400000 */
[--C-:B------:R-:W-:Y:S01]  /*8e10*/  FFMA R34, R34, UR19, -R118.reuse ;  /* 0x0000001322227c23 */ /* 0x100fe20008000876 */
[----:B------:R-:W-:Y:S01]  /*8e20*/  FFMA R35, R35, UR19, -R118 ;  /* 0x0000001323237c23 */ /* 0x000fe20008000876 */
[----:B------:R-:W-:-:S02]  /*8e30*/  FMUL R30, R30, 1.4426950216293334961 ;  /* 0x3fb8aa3b1e1e7820 */ /* 0x000fc40000400000 */
[----:B------:R-:W-:Y:S01]  /*8e40*/  FMNMX R27, R27, R26, !PT ;  /* 0x0000001a1b1b7209 */ /* 0x000fe20007800000 */
[----:B------:R-:W-:Y:S01]  /*8e50*/  FFMA R26, R62, UR19, -R118 ;  /* 0x000000133e1a7c23 */ /* 0x000fe20008000876 */
[----:B------:R-:W-:Y:S01]  /*8e60*/  FMUL R31, R31, 1.4426950216293334961 ;  /* 0x3fb8aa3b1f1f7820 */ /* 0x000fe20000400000 */
[----:B------:R-:W-:Y:S01]  /*8e70*/  FMUL R124, R124, 1.4426950216293334961 ;  /* 0x3fb8aa3b7c7c7820 */ /* 0x000fe20000400000 */
[----:B------:R-:W-:Y:S01]  /*8e80*/  FMUL R125, R125, 1.4426950216293334961 ;  /* 0x3fb8aa3b7d7d7820 */ /* 0x000fe20000400000 */
[----:B------:R-:W-:Y:S01]  /*8e90*/  MUFU.EX2 R232, R123 ;  /* 0x0000007b00e87308 */ /* 0x000fe20000000800 */
[----:B------:R-:W-:Y:S01]  /*8ea0*/  FMUL R34, R34, 1.4426950216293334961 ;  /* 0x3fb8aa3b22227820 */ /* 0x000fe20000400000 */
[----:B------:R-:W-:Y:S01]  /*8eb0*/  FMUL R35, R35, 1.4426950216293334961 ;  /* 0x3fb8aa3b23237820 */ /* 0x000fe20000400000 */
[----:B------:R-:W-:-:S05]  /*8ec0*/  FMUL R26, R26, 1.4426950216293334961 ;  /* 0x3fb8aa3b1a1a7820 */ /* 0x000fca0000400000 */
[----:B------:R3:W-:Y:S08]  /*8ed0*/  MUFU.EX2 R62, R30 ;  /* 0x0000001e003e7308 */ /* 0x0007f00000000800 */
[----:B------:R1:W-:Y:S01]  /*8ee0*/  MUFU.EX2 R123, R31 ;  /* 0x0000001f007b7308 */ /* 0x0003e20000000800 */
[----:B---3--:R-:W-:-:S07]  /*8ef0*/  FFMA R30, R63, UR19, -R118 ;  /* 0x000000133f1e7c23 */ /* 0x008fce0008000876 */
[----:B------:R-:W-:Y:S01]  /*8f00*/  MUFU.EX2 R105, R124 ;  /* 0x0000007c00697308 */ /* 0x000fe20000000800 */
[----:B-1----:R-:W-:-:S07]  /*8f10*/  FMUL R31, R84, UR19 ;  /* 0x00000013541f7c20 */ /* 0x002fce0008400000 */
[----:B------:R-:W-:Y:S01]  /*8f20*/  MUFU.EX2 R106, R125 ;  /* 0x0000007d006a7308 */ /* 0x000fe20000000800 */
[----:B------:R-:W-:Y:S01]  /*8f30*/  FMNMX R27, R31, R27, !PT ;  /* 0x0000001b1f1b7209 */ /* 0x000fe20007800000 */
[----:B------:R-:W-:-:S06]  /*8f40*/  FFMA R31, R66, UR19, -R118 ;  /* 0x00000013421f7c23 */ /* 0x000fcc0008000876 */
[----:B------:R0:W-:Y:S08]  /*8f50*/  MUFU.EX2 R124, R34 ;  /* 0x00000022007c7308 */ /* 0x0001f00000000800 */
[----:B------:R1:W-:Y:S01]  /*8f60*/  MUFU.EX2 R125, R35 ;  /* 0x00000023007d7308 */ /* 0x0003e20000000800 */
[----:B0-----:R-:W-:-:S07]  /*8f70*/  LOP3.LUT R34, R20, 0x1c, RZ, 0xc0, !PT ;  /* 0x0000001c14227812 */ /* 0x001fce00078ec0ff */
[----:B------:R0:W-:Y:S01]  /*8f80*/  MUFU.EX2 R63, R26 ;  /* 0x0000001a003f7308 */ /* 0x0001e20000000800 */
[----:B-1----:R-:W-:Y:S01]  /*8f90*/  LOP3.LUT R35, R20, 0x1, RZ, 0xc0, !PT ;  /* 0x0000000114237812 */ /* 0x002fe200078ec0ff */
[----:B0-----:R-:W-:-:S06]  /*8fa0*/  FMUL R26, R30, 1.4426950216293334961 ;  /* 0x3fb8aa3b1e1a7820 */ /* 0x001fcc0000400000 */
[----:B------:R0:W-:Y:S02]  /*8fb0*/  MUFU.EX2 R66, R26 ;  /* 0x0000001a00427308 */ /* 0x0001e40000000800 */
[----:B0-----:R-:W-:Y:S01]  /*8fc0*/  IMAD R26, R35, 0x2, R34 ;  /* 0x00000002231a7824 */ /* 0x001fe200078e0222 */
[----:B------:R-:W-:Y:S02]  /*8fd0*/  SHF.R.U32.HI R35, RZ, 0x1, R20 ;  /* 0x00000001ff237819 */ /* 0x000fe40000011614 */
[----:B------:R-:W0:Y:S02]  /*8fe0*/  S2R R20, SR_TID.X ;  /* 0x0000000000147919 */ /* 0x000e240000002100 */
[----:B0-----:R-:W-:-:S04]  /*8ff0*/  LOP3.LUT R20, R20, 0x7f, RZ, 0xc0, !PT ;  /* 0x0000007f14147812 */ /* 0x001fc800078ec0ff */
[----:B------:R-:W-:-:S05]  /*9000*/  LOP3.LUT R20, R20, 0x30, RZ, 0x3c, !PT ;  /* 0x0000003014147812 */ /* 0x000fca00078e3cff */
[----:B------:R0:W-:Y:S04]  /*9010*/  STS.U8 [R20+UR17+0x2180], R222 ;  /* 0x002180de14007988 */ /* 0x0001e80008000011 */
[----:B----4-:R1:W-:Y:S01]  /*9020*/  STS.U8 [R20+UR17+0x2580], R12 ;  /* 0x0025800c14007988 */ /* 0x0103e20008000011 */
[----:B0-----:R-:W-:-:S03]  /*9030*/  IMAD.MOV.U32 R222, RZ, RZ, R241 ;  /* 0x000000ffffde7224 */ /* 0x001fc600078e00f1 */
[----:B------:R-:W3:Y:S04]  /*9040*/  LDL.LU R241, [R1+0x450] ;  /* 0x0004500001f17983 */ /* 0x000ee80000300800 */
[----:B-1----:R-:W4:Y:S04]  /*9050*/  LDL.LU R12, [R1+0x44c] ;  /* 0x00044c00010c7983 */ /* 0x002f280000300800 */
[----:B------:R-:W-:Y:S04]  /*9060*/  STS.U8 [R20+UR17+0x3580], R219 ;  /* 0x003580db14007988 */ /* 0x000fe80008000011 */
[----:B------:R-:W-:Y:S01]  /*9070*/  STS.U8 [R20+UR17+0x3980], R234 ;  /* 0x003980ea14007988 */ /* 0x000fe20008000011 */
[----:B------:R-:W-:-:S05]  /*9080*/  FMUL R30, R85, UR19 ;  /* 0x00000013551e7c20 */ /* 0x000fca0008400000 */
[----:B------:R-:W-:Y:S01]  /*9090*/  FMNMX R27, R30, R27, !PT ;  /* 0x0000001b1e1b7209 */ /* 0x000fe20007800000 */
[----:B------:R-:W-:Y:S01]  /*90a0*/  FMUL R31, R31, 1.4426950216293334961 ;  /* 0x3fb8aa3b1f1f7820 */ /* 0x000fe20000400000 */
[----:B------:R-:W-:-:S03]  /*90b0*/  FFMA R34, R67, UR19, -R118 ;  /* 0x0000001343227c23 */ /* 0x000fc60008000876 */
[----:B------:R-:W0:Y:S01]  /*90c0*/  SHFL.BFLY PT, R30, R27, 0x2, 0x1f ;  /* 0x0c401f001b1e7f89 */ /* 0x000e2200000e0000 */
[----:B------:R1:W-:Y:S01]  /*90d0*/  MUFU.EX2 R67, R31 ;  /* 0x0000001f00437308 */ /* 0x0003e20000000800 */
[----:B------:R-:W-:Y:S01]  /*90e0*/  FMUL R34, R34, 1.4426950216293334961 ;  /* 0x3fb8aa3b22227820 */ /* 0x000fe20000400000 */
[----:B-1----:R-:W-:-:S06]  /*90f0*/  FFMA R31, R70, UR19, -R118 ;  /* 0x00000013461f7c23 */ /* 0x002fcc0008000876 */
[----:B------:R1:W-:Y:S01]  /*9100*/  MUFU.EX2 R70, R34 ;  /* 0x0000002200467308 */ /* 0x0003e20000000800 */
[----:B------:R-:W-:Y:S01]  /*9110*/  FMUL R31, R31, 1.4426950216293334961 ;  /* 0x3fb8aa3b1f1f7820 */ /* 0x000fe20000400000 */
[----:B-1----:R-:W-:-:S06]  /*9120*/  FFMA R34, R71, UR19, -R118 ;  /* 0x0000001347227c23 */ /* 0x002fcc0008000876 */
[----:B------:R1:W-:Y:S01]  /*9130*/  MUFU.EX2 R71, R31 ;  /* 0x0000001f00477308 */ /* 0x0003e20000000800 */
[----:B----4-:R4:W-:Y:S04]  /*9140*/  STS.U8 [R20+UR17+0x2980], R12 ;  /* 0x0029800c14007988 */ /* 0x0109e80008000011 */
[----:B----4-:R-:W4:Y:S04]  /*9150*/  LDL.LU R12, [R1+0x448] ;  /* 0x00044800010c7983 */ /* 0x010f280000300800 */
[----:B---3--:R3:W-:Y:S04]  /*9160*/  STS.U8 [R20+UR17+0x2d80], R241 ;  /* 0x002d80f114007988 */ /* 0x0087e80008000011 */
[----:B---3--:R-:W3:Y:S04]  /*9170*/  LDL.LU R241, [R1+0x54] ;  /* 0x0000540001f17983 */ /* 0x008ee80000300800 */
[----:B------:R-:W2:Y:S04]  /*9180*/  LDL.LU R219, [R1+0xc] ;  /* 0x00000c0001db7983 */ /* 0x000ea80000300800 */
[----:B------:R-:W3:Y:S01]  /*9190*/  LDL.LU R234, [R1+0x1c] ;  /* 0x00001c0001ea7983 */ /* 0x000ee20000300800 */
[----:B------:R-:W-:Y:S01]  /*91a0*/  FMUL R34, R34, 1.4426950216293334961 ;  /* 0x3fb8aa3b22227820 */ /* 0x000fe20000400000 */
[----:B-1----:R-:W-:-:S03]  /*91b0*/  FFMA R31, R74, UR19, -R118 ;  /* 0x000000134a1f7c23 */ /* 0x002fc60008000876 */
[----:B------:R1:W-:Y:S01]  /*91c0*/  MUFU.EX2 R74, R34 ;  /* 0x00000022004a7308 */ /* 0x0003e20000000800 */
[----:B0-----:R-:W-:Y:S01]  /*91d0*/  FMNMX R30, R27, R30, !PT ;  /* 0x0000001e1b1e7209 */ /* 0x001fe20007800000 */
[----:B------:R0:W-:Y:S01]  /*91e0*/  STS.U8 [R20+UR17+0x3180], R225 ;  /* 0x003180e114007988 */ /* 0x0001e20008000011 */
[----:B-1----:R-:W-:Y:S01]  /*91f0*/  FMUL R34, R31, 1.4426950216293334961 ;  /* 0x3fb8aa3b1f227820 */ /* 0x002fe20000400000 */
[----:B------:R-:W-:Y:S01]  /*9200*/  FFMA R31, R75, UR19, -R118 ;  /* 0x000000134b1f7c23 */ /* 0x000fe20008000876 */
[----:B0-----:R-:W-:-:S03]  /*9210*/  IMAD.MOV.U32 R225, RZ, RZ, R19 ;  /* 0x000000ffffe17224 */ /* 0x001fc600078e0013 */
[----:B------:R-:W-:Y:S01]  /*9220*/  FMUL R27, R31, 1.4426950216293334961 ;  /* 0x3fb8aa3b1f1b7820 */ /* 0x000fe20000400000 */
[----:B------:R-:W0:Y:S01]  /*9230*/  S2R R19, SR_TID.X ;  /* 0x0000000000137919 */ /* 0x000e220000002100 */
[----:B------:R-:W-:Y:S02]  /*9240*/  FFMA R31, R78, UR19, -R118 ;  /* 0x000000134e1f7c23 */ /* 0x000fe40008000876 */
[----:B------:R1:W-:Y:S02]  /*9250*/  MUFU.EX2 R78, R27 ;  /* 0x0000001b004e7308 */ /* 0x0003e40000000800 */
[----:B-1----:R-:W1:Y:S04]  /*9260*/  SHFL.BFLY PT, R27, R30, 0x1, 0x1f ;  /* 0x0c201f001e1b7f89 */ /* 0x002e6800000e0000 */
[----:B------:R0:W-:Y:S01]  /*9270*/  STS.U8 [R20+UR17+0x3d80], R246 ;  /* 0x003d80f614007988 */ /* 0x0001e20008000011 */
[----:B------:R-:W-:-:S03]  /*9280*/  FFMA R137, R137, UR19, -R17 ;  /* 0x0000001389897c23 */ /* 0x000fc60008000811 */
[----:B0-----:R-:W2:Y:S01]  /*9290*/  LDL.LU R246, [R1+0x58] ;  /* 0x0000580001f67983 */ /* 0x001ea20000300800 */
[----:B------:R-:W-:Y:S01]  /*92a0*/  FMUL R137, R137, 1.4426950216293334961 ;  /* 0x3fb8aa3b89897820 */ /* 0x000fe20000400000 */
[----:B------:R-:W-:-:S03]  /*92b0*/  FFMA R144, R144, UR19, -R17 ;  /* 0x0000001390907c23 */ /* 0x000fc60008000811 */
[----:B------:R4:W-:Y:S01]  /*92c0*/  MUFU.EX2 R112, R137 ;  /* 0x0000008900707308 */ /* 0x0009e20000000800 */
[----:B-1----:R-:W-:Y:S02]  /*92d0*/  FMNMX R27, R30, R27, !PT ;  /* 0x0000001b1e1b7209 */ /* 0x002fe40007800000 */
[----:B------:R-:W-:Y:S01]  /*92e0*/  LOP3.LUT R19, R19, 0x7f, RZ, 0xc0, !PT ;  /* 0x0000007f13137812 */ /* 0x000fe200078ec0ff */
[----:B------:R-:W-:Y:S01]  /*92f0*/  FMUL R115, R144, 1.4426950216293334961 ;  /* 0x3fb8aa3b90737820 */ /* 0x000fe20000400000 */
[----:B----4-:R-:W-:-:S05]  /*9300*/  FMNMX R137, R27, R12, !PT ;  /* 0x0000000c1b897209 */ /* 0x010fca0007800000 */
[----:B------:R-:W-:Y:S01]  /*9310*/  FFMA R144, R33, UR19, -R137 ;  /* 0x0000001321907c23 */ /* 0x000fe20008000889 */
[----:B------:R-:W-:Y:S02]  /*9320*/  LOP3.LUT R33, R19, 0x40, RZ, 0x3c, !PT ;  /* 0x0000004013217812 */ /* 0x000fe400078e3cff */
[----:B------:R-:W4:Y:S04]  /*9330*/  LDL.LU R19, [R1+0x30] ;  /* 0x0000300001137983 */ /* 0x000f280000300800 */
[----:B------:R-:W-:Y:S04]  /*9340*/  STS.U8 [R33+UR17+0x2e00], R239 ;  /* 0x002e00ef21007988 */ /* 0x000fe80008000011 */
[----:B------:R-:W-:Y:S04]  /*9350*/  STS.U8 [R33+UR17+0x3600], R224 ;  /* 0x003600e021007988 */ /* 0x000fe80008000011 */
[----:B---3--:R0:W-:Y:S04]  /*9360*/  STS.U8 [R33+UR17+0x2600], R234 ;  /* 0x002600ea21007988 */ /* 0x0081e80008000011 */
[----:B0-----:R-:W3:Y:S04]  /*9370*/  LDL.LU R234, [R1+0x8] ;  /* 0x0000080001ea7983 */ /* 0x001ee80000300800 */
[----:B------:R-:W3:Y:S04]  /*9380*/  LDL.LU R239, [R1+0x18] ;  /* 0x0000180001ef7983 */ /* 0x000ee80000300800 */
[----:B------:R-:W3:Y:S01]  /*9390*/  LDL.LU R224, [R1+0x2c] ;  /* 0x00002c0001e07983 */ /* 0x000ee20000300800 */
[----:B------:R0:W-:Y:S01]  /*93a0*/  MUFU.EX2 R75, R34 ;  /* 0x00000022004b7308 */ /* 0x0001e20000000800 */
[----:B------:R-:W-:Y:S01]  /*93b0*/  FMUL R31, R31, 1.4426950216293334961 ;  /* 0x3fb8aa3b1f1f7820 */ /* 0x000fe20000400000 */
[--C-:B------:R-:W-:Y:S01]  /*93c0*/  FFMA R108, R108, UR19, -R17.reuse ;  /* 0x000000136c6c7c23 */ /* 0x100fe20008000811 */
[----:B0-----:R-:W-:Y:S01]  /*93d0*/  FFMA R34, R79, UR19, -R118 ;  /* 0x000000134f227c23 */ /* 0x001fe20008000876 */
[----:B------:R-:W-:-:S04]  /*93e0*/  FFMA R109, R109, UR19, -R17 ;  /* 0x000000136d6d7c23 */ /* 0x000fc80008000811 */
[----:B------:R0:W-:Y:S01]  /*93f0*/  MUFU.EX2 R79, R31 ;  /* 0x0000001f004f7308 */ /* 0x0001e20000000800 */
[----:B------:R-:W-:Y:S01]  /*9400*/  FMUL R34, R34, 1.4426950216293334961 ;  /* 0x3fb8aa3b22227820 */ /* 0x000fe20000400000 */
[--C-:B------:R-:W-:Y:S01]  /*9410*/  FFMA R30, R86, UR19, -R118.reuse ;  /* 0x00000013561e7c23 */ /* 0x100fe20008000876 */
[----:B------:R-:W-:Y:S01]  /*9420*/  FMUL R108, R108, 1.4426950216293334961 ;  /* 0x3fb8aa3b6c6c7820 */ /* 0x000fe20000400000 */
[----:B------:R-:W-:Y:S01]  /*9430*/  FMUL R109, R109, 1.4426950216293334961 ;  /* 0x3fb8aa3b6d6d7820 */ /* 0x000fe20000400000 */
[----:B0-----:R-:W-:-:S03]  /*9440*/  FFMA R31, R82, UR19, -R118 ;  /* 0x00000013521f7c23 */ /* 0x001fc60008000876 */
[----:B------:R0:W-:Y:S01]  /*9450*/  MUFU.EX2 R82, R34 ;  /* 0x0000002200527308 */ /* 0x0001e20000000800 */
[--C-:B------:R-:W-:Y:S01]  /*9460*/  FFMA R27, R87, UR19, -R118.reuse ;  /* 0x00000013571b7c23 */ /* 0x100fe20008000876 */
[----:B------:R-:W-:Y:S01]  /*9470*/  FMUL R31, R31, 1.4426950216293334961 ;  /* 0x3fb8aa3b1f1f7820 */ /* 0x000fe20000400000 */
[----:B------:R-:W-:Y:S01]  /*9480*/  FMUL R30, R30, 1.4426950216293334961 ;  /* 0x3fb8aa3b1e1e7820 */ /* 0x000fe20000400000 */
[----:B0-----:R-:W-:-:S04]  /*9490*/  FFMA R34, R83, UR19, -R118 ;  /* 0x0000001353227c23 */ /* 0x001fc80008000876 */
[----:B------:R0:W-:Y:S01]  /*94a0*/  MUFU.EX2 R97, R108 ;  /* 0x0000006c00617308 */ /* 0x0001e20000000800 */
[----:B------:R-:W-:Y:S01]  /*94b0*/  FMUL R20, R27, 1.4426950216293334961 ;  /* 0x3fb8aa3b1b147820 */ /* 0x000fe20000400000 */
[----:B------:R-:W-:Y:S01]  /*94c0*/  FMUL R34, R34, 1.4426950216293334961 ;  /* 0x3fb8aa3b22227820 */ /* 0x000fe20000400000 */
[----:B--2---:R-:W-:Y:S01]  /*94d0*/  F2FP.SATFINITE.E4M3.F32.PACK_AB_MERGE_C R27, R241, R246, RZ ;  /* 0x000000f6f11b723e */ /* 0x004fe200048070ff */
[----:B------:R-:W-:-:S04]  /*94e0*/  FFMA R136, R136, UR19, -R17 ;  /* 0x0000001388887c23 */ /* 0x000fc80008000811 */
[----:B------:R-:W1:Y:S01]  /*94f0*/  MUFU.EX2 R98, R109 ;  /* 0x0000006d00627308 */ /* 0x000e620000000800 */
[----:B0-----:R-:W-:Y:S01]  /*9500*/  FFMA R108, R128, UR19, -R17 ;  /* 0x00000013806c7c23 */ /* 0x001fe20008000811 */
[--C-:B------:R-:W-:Y:S01]  /*9510*/  FFMA R126, R126, UR19, -R6.reuse ;  /* 0x000000137e7e7c23 */ /* 0x100fe20008000806 */
[--C-:B------:R-:W-:Y:S01]  /*9520*/  FFMA R127, R127, UR19, -R6.reuse ;  /* 0x000000137f7f7c23 */ /* 0x100fe20008000806 */
[----:B------:R-:W-:-:S04]  /*9530*/  FFMA R227, R130, UR19, -R6 ;  /* 0x0000001382e37c23 */ /* 0x000fc80008000806 */
[----:B------:R0:W-:Y:S01]  /*9540*/  MUFU.EX2 R83, R31 ;  /* 0x0000001f00537308 */ /* 0x0001e20000000800 */
[--C-:B------:R-:W-:Y:S01]  /*9550*/  FFMA R223, R131, UR19, -R6.reuse ;  /* 0x0000001383df7c23 */ /* 0x100fe20008000806 */
[--C-:B------:R-:W-:Y:S01]  /*9560*/  FFMA R218, R135, UR19, -R6.reuse ;  /* 0x0000001387da7c23 */ /* 0x100fe20008000806 */
[----:B------:R-:W-:Y:S01]  /*9570*/  F2FP.SATFINITE.E4M3.F32.PACK_AB_MERGE_C R27, R90, R89, R27 ;  /* 0x000000595a1b723e */ /* 0x000fe2000480701b */
[----:B------:R-:W-:-:S04]  /*9580*/  FFMA R134, R134, UR19, -R6 ;  /* 0x0000001386867c23 */ /* 0x000fc80008000806 */
[----:B------:R2:W-:Y:S01]  /*9590*/  MUFU.EX2 R86, R34 ;  /* 0x0000002200567308 */ /* 0x0005e20000000800 */
[----:B0-----:R-:W-:Y:S01]  /*95a0*/  F2FP.SATFINITE.E4M3.F32.PACK_AB_MERGE_C R31, R225, R222, RZ ;  /* 0x000000dee11f723e */ /* 0x001fe200048070ff */
[----:B------:R-:W-:Y:S01]  /*95b0*/  FMUL R108, R108, 1.4426950216293334961 ;  /* 0x3fb8aa3b6c6c7820 */ /* 0x000fe20000400000 */
[----:B------:R-:W-:Y:S02]  /*95c0*/  FMUL R111, R136, 1.4426950216293334961 ;  /* 0x3fb8aa3b886f7820 */ /* 0x000fe40000400000 */
[----:B------:R-:W-:-:S03]  /*95d0*/  F2FP.SATFINITE.E4M3.F32.PACK_AB_MERGE_C R31, R88, R21, R31 ;  /* 0x00000015581f723e */ /* 0x000fc6000480701f */
[----:B------:R0:W-:Y:S01]  /*95e0*/  MUFU.EX2 R87, R30 ;  /* 0x0000001e00577308 */ /* 0x0001e20000000800 */
[----:B--2---:R-:W-:Y:S01]  /*95f0*/  F2FP.SATFINITE.E4M3.F32.PACK_AB_MERGE_C R34, R0, R3, RZ ;  /* 0x000000030022723e */ /* 0x004fe200048070ff */
[----:B------:R-:W-:Y:S01]  /*9600*/  FMUL R126, R126, 1.4426950216293334961 ;  /* 0x3fb8aa3b7e7e7820 */ /* 0x000fe20000400000 */
[----:B------:R-:W-:Y:S01]  /*9610*/  FMUL R127, R127, 1.4426950216293334961 ;  /* 0x3fb8aa3b7f7f7820 */ /* 0x000fe20000400000 */
[----:B------:R-:W-:Y:S01]  /*9620*/  FMUL R227, R227, 1.4426950216293334961 ;  /* 0x3fb8aa3be3e37820 */ /* 0x000fe20000400000 */
[----:B------:R-:W-:Y:S02]  /*9630*/  F2FP.SATFINITE.E4M3.F32.PACK_AB_MERGE_C R34, R94, R93, R34 ;  /* 0x0000005d5e22723e */ /* 0x000fe40004807022 */
[----:B0-----:R-:W-:Y:S01]  /*9640*/  F2FP.SATFINITE.E4M3.F32.PACK_AB_MERGE_C R30, R4, R2, RZ ;  /* 0x00000002041e723e */ /* 0x001fe200048070ff */
[----:B------:R-:W-:Y:S01]  /*9650*/  FMUL R223, R223, 1.4426950216293334961 ;  /* 0x3fb8aa3bdfdf7820 */ /* 0x000fe20000400000 */
[----:B------:R-:W-:Y:S01]  /*9660*/  FMUL R218, R218, 1.4426950216293334961 ;  /* 0x3fb8aa3bdada7820 */ /* 0x000fe20000400000 */
[--C-:B------:R-:W-:Y:S01]  /*9670*/  FFMA R129, R129, UR19, -R17.reuse ;  /* 0x0000001381817c23 */ /* 0x100fe20008000811 */
[----:B------:R-:W-:Y:S01]  /*9680*/  F2FP.SATFINITE.E4M3.F32.PACK_AB_MERGE_C R30, R92, R91, R30 ;  /* 0x0000005b5c1e723e */ /* 0x000fe2000480701e */
[--C-:B------:R-:W-:Y:S01]  /*9690*/  FFMA R109, R132, UR19, -R17.reuse ;  /* 0x00000013846d7c23 */ /* 0x100fe20008000811 */
[----:B------:R-:W-:Y:S01]  /*96a0*/  FFMA R133, R133, UR19, -R17 ;  /* 0x0000001385857c23 */ /* 0x000fe20008000811 */
[----:B------:R-:W-:Y:S01]  /*96b0*/  SGXT.U32 R35, R35, 0x1 ;  /* 0x000000012323781a */ /* 0x000fe20000000000 */
[----:B------:R-:W-:Y:S01]  /*96c0*/  FFMA R136, R24, UR19, -R137 ;  /* 0x0000001318887c23 */ /* 0x000fe20008000889 */
[----:B------:R-:W-:Y:S01]  /*96d0*/  SEL R24, R31, R27, !P0 ;  /* 0x0000001b1f187207 */ /* 0x000fe20004000000 */
[----:B------:R-:W-:Y:S01]  /*96e0*/  FMUL R134, R134, 1.4426950216293334961 ;  /* 0x3fb8aa3b86867820 */ /* 0x000fe20000400000 */
[----:B------:R-:W-:Y:S01]  /*96f0*/  SEL R31, R27, R31, !P0 ;  /* 0x0000001f1b1f7207 */ /* 0x000fe20004000000 */
[----:B------:R0:W-:Y:S01]  /*9700*/  MUFU.EX2 R107, R108 ;  /* 0x0000006c006b7308 */ /* 0x0001e20000000800 */
[----:B------:R-:W-:Y:S01]  /*9710*/  FFMA R38, R38, UR19, -R118 ;  /* 0x0000001326267c23 */ /* 0x000fe20008000876 */
[----:B------:R-:W-:Y:S01]  /*9720*/  SEL R27, R30, R34, !P0 ;  /* 0x000000221e1b7207 */ /* 0x000fe20004000000 */
[----:B------:R-:W-:Y:S01]  /*9730*/  FMUL R109, R109, 1.4426950216293334961 ;  /* 0x3fb8aa3b6d6d7820 */ /* 0x000fe20000400000 */
[----:B------:R-:W-:Y:S01]  /*9740*/  FMUL R110, R133, 1.4426950216293334961 ;  /* 0x3fb8aa3b856e7820 */ /* 0x000fe20000400000 */
[----:B------:R-:W-:Y:S01]  /*9750*/  LOP3.LUT R26, R26, R35, RZ, 0xfc, !PT ;  /* 0x000000231a1a7212 */ /* 0x000fe200078efcff */
[----:B------:R-:W-:Y:S01]  /*9760*/  FFMA R114, R140, UR19, -R17 ;  /* 0x000000138c727c23 */ /* 0x000fe20008000811 */
[----:B------:R-:W-:Y:S01]  /*9770*/  SEL R30, R34, R30, !P0 ;  /* 0x0000001e221e7207 */ /* 0x000fe20004000000 */
[----:B------:R-:W-:Y:S01]  /*9780*/  MUFU.EX2 R231, R126 ;  /* 0x0000007e00e77308 */ /* 0x000fe20000000800 */
[----:B0-----:R-:W-:Y:S01]  /*9790*/  FMUL R108, R129, 1.4426950216293334961 ;  /* 0x3fb8aa3b816c7820 */ /* 0x001fe20000400000 */
[----:B------:R-:W-:Y:S01]  /*97a0*/  F2FP.SATFINITE.E4M3.F32.PACK_AB_MERGE_C R34, R10, R9, RZ ;  /* 0x000000090a22723e */ /* 0x000fe200048070ff */
[--C-:B------:R-:W-:Y:S01]  /*97b0*/  FFMA R135, R142, UR19, -R6.reuse ;  /* 0x000000138e877c23 */ /* 0x100fe20008000806 */
[----:B------:R-:W-:Y:S01]  /*97c0*/  F2FP.SATFINITE.E4M3.F32.PACK_AB_MERGE_C R35, R251, R11, RZ ;  /* 0x0000000bfb23723e */ /* 0x000fe200048070ff */
[----:B------:R-:W-:-:S03]  /*97d0*/  FFMA R5, R143, UR19, -R6 ;  /* 0x000000138f057c23 */ /* 0x000fc60008000806 */
[----:B------:R-:W-:Y:S01]  /*97e0*/  MUFU.EX2 R229, R127 ;  /* 0x0000007f00e57308 */ /* 0x000fe20000000800 */
[----:B------:R-:W-:Y:S01]  /*97f0*/  FMUL R38, R38, 1.4426950216293334961 ;  /* 0x3fb8aa3b26267820 */ /* 0x000fe20000400000 */
[----:B------:R-:W-:Y:S01]  /*9800*/  FMUL R114, R114, 1.4426950216293334961 ;  /* 0x3fb8aa3b72727820 */ /* 0x000fe20000400000 */
[----:B------:R-:W-:Y:S01]  /*9810*/  F2FP.SATFINITE.E4M3.F32.PACK_AB_MERGE_C R34, R96, R95, R34 ;  /* 0x0000005f6022723e */ /* 0x000fe20004807022 */
[----:B------:R-:W-:Y:S01]  /*9820*/  FMUL R135, R135, 1.4426950216293334961 ;  /* 0x3fb8aa3b87877820 */ /* 0x000fe20000400000 */
[----:B-1----:R-:W-:-:S03]  /*9830*/  F2FP.SATFINITE.E4M3.F32.PACK_AB_MERGE_C R35, R98, R97, R35 ;  /* 0x000000616223723e */ /* 0x002fc60004807023 */
[----:B------:R-:W-:Y:S01]  /*9840*/  MUFU.EX2 R227, R227 ;  /* 0x000000e300e37308 */ /* 0x000fe20000000800 */
[----:B------:R-:W-:Y:S01]  /*9850*/  FMUL R5, R5, 1.4426950216293334961 ;  /* 0x3fb8aa3b05057820 */ /* 0x000fe20000400000 */
[----:B------:R-:W-:-:S06]  /*9860*/  FFMA R141, R141, UR19, -R17 ;  /* 0x000000138d8d7c23 */ /* 0x000fcc0008000811 */
[----:B------:R-:W0:Y:S01]  /*9870*/  MUFU.EX2 R223, R223 ;  /* 0x000000df00df7308 */ /* 0x000e220000000800 */
[--C-:B------:R-:W-:Y:S01]  /*9880*/  FFMA R140, R25, UR19, -R137.reuse ;  /* 0x00000013198c7c23 */ /* 0x100fe20008000889 */
[----:B------:R-:W-:-:S06]  /*9890*/  FFMA R36, R36, UR19, -R137 ;  /* 0x0000001324247c23 */ /* 0x000fcc0008000889 */
[----:B------:R-:W-:Y:S01]  /*98a0*/  MUFU.EX2 R221, R134 ;  /* 0x0000008600dd7308 */ /* 0x000fe20000000800 */
[----:B------:R-:W-:-:S07]  /*98b0*/  SEL R25, R34, R35, !P0 ;  /* 0x0000002322197207 */ /* 0x000fce0004000000 */
[----:B------:R-:W-:Y:S01]  /*98c0*/  MUFU.EX2 R218, R218 ;  /* 0x000000da00da7308 */ /* 0x000fe20000000800 */
[----:B------:R-:W-:Y:S01]  /*98d0*/  FFMA R145, R145, UR19, -R17 ;  /* 0x0000001391917c23 */ /* 0x000fe20008000811 */
[----:B------:R-:W-:-:S06]  /*98e0*/  FFMA R37, R37, UR19, -R137 ;  /* 0x0000001325257c23 */ /* 0x000fcc0008000889 */
[----:B------:R-:W1:Y:S01]  /*98f0*/  MUFU.EX2 R108, R108 ;  /* 0x0000006c006c7308 */ /* 0x000e620000000800 */
[--C-:B------:R-:W-:Y:S01]  /*9900*/  FFMA R146, R146, UR19, -R6.reuse ;  /* 0x0000001392927c23 */ /* 0x100fe20008000806 */
[----:B------:R-:W-:-:S06]  /*9910*/  FFMA R147, R147, UR19, -R6 ;  /* 0x0000001393937c23 */ /* 0x000fcc0008000806 */
[----:B------:R-:W-:Y:S01]  /*9920*/  MUFU.EX2 R109, R109 ;  /* 0x0000006d006d7308 */ /* 0x000fe20000000800 */
[----:B------:R-:W-:Y:S01]  /*9930*/  FFMA R150, R150, UR19, -R6 ;  /* 0x0000001396967c23 */ /* 0x000fe20008000806 */
[----:B------:R-:W-:-:S06]  /*9940*/  FMUL R36, R36, 1.4426950216293334961 ;  /* 0x3fb8aa3b24247820 */ /* 0x000fcc0000400000 */
[----:B------:R-:W2:Y:S01]  /*9950*/  MUFU.EX2 R110, R110 ;  /* 0x0000006e006e7308 */ /* 0x000ea20000000800 */
[----:B------:R-:W-:-:S07]  /*9960*/  FFMA R151, R151, UR19, -R6 ;  /* 0x0000001397977c23 */ /* 0x000fce0008000806 */
[----:B------:R0:W-:Y:S01]  /*9970*/  MUFU.EX2 R126, R38 ;  /* 0x00000026007e7308 */ /* 0x0001e20000000800 */
[----:B------:R-:W-:Y:S01]  /*9980*/  FMUL R37, R37, 1.4426950216293334961 ;  /* 0x3fb8aa3b25257820 */ /* 0x000fe20000400000 */
[----:B------:R-:W-:-:S06]  /*9990*/  FMUL R116, R145, 1.4426950216293334961 ;  /* 0x3fb8aa3b91747820 */ /* 0x000fcc0000400000 */
[----:B------:R1:W-:Y:S01]  /*99a0*/  MUFU.EX2 R113, R114 ;  /* 0x0000007200717308 */ /* 0x0003e20000000800 */
[----:B0-----:R-:W-:Y:S01]  /*99b0*/  FFMA R38, R28, UR19, -R137 ;  /* 0x000000131c267c23 */ /* 0x001fe20008000889 */
[----:B------:R-:W-:Y:S02]  /*99c0*/  SEL R28, R35, R34, !P0 ;  /* 0x00000022231c7207 */ /* 0x000fe40004000000 */
[----:B------:R-:W-:Y:S02]  /*99d0*/  F2FP.SATFINITE.E4M3.F32.PACK_AB_MERGE_C R34, R247, R249, RZ ;  /* 0x000000f9f722723e */ /* 0x000fe400048070ff */
[----:B------:R-:W-:Y:S01]  /*99e0*/  F2FP.SATFINITE.E4M3.F32.PACK_AB_MERGE_C R35, R243, R245, RZ ;  /* 0x000000f5f323723e */ /* 0x000fe200048070ff */
[----:B------:R-:W-:Y:S01]  /*99f0*/  FMUL R38, R38, 1.4426950216293334961 ;  /* 0x3fb8aa3b26267820 */ /* 0x000fe20000400000 */
[----:B-1----:R-:W-:Y:S01]  /*9a00*/  FMUL R114, R141, 1.4426950216293334961 ;  /* 0x3fb8aa3b8d727820 */ /* 0x002fe20000400000 */
[----:B------:R-:W-:Y:S01]  /*9a10*/  MUFU.EX2 R135, R135 ;  /* 0x0000008700877308 */ /* 0x000fe20000000800 */
[----:B------:R-:W-:-:S02]  /*9a20*/  F2FP.SATFINITE.E4M3.F32.PACK_AB_MERGE_C R34, R100, R99, R34 ;  /* 0x000000636422723e */ /* 0x000fc40004807022 */
[----:B------:R-:W-:Y:S01]  /*9a30*/  F2FP.SATFINITE.E4M3.F32.PACK_AB_MERGE_C R35, R102, R101, R35 ;  /* 0x000000656623723e */ /* 0x000fe20004807023 */
[----:B------:R-:W-:-:S04]  /*9a40*/  FMUL R7, R146, 1.4426950216293334961 ;  /* 0x3fb8aa3b92077820 */ /* 0x000fc80000400000 */
[----:B------:R-:W-:Y:S01]  /*9a50*/  MUFU.EX2 R5, R5 ;  /* 0x0000000500057308 */ /* 0x000fe20000000800 */
[----:B------:R-:W-:Y:S01]  /*9a60*/  FMUL R8, R147, 1.4426950216293334961 ;  /* 0x3fb8aa3b93087820 */ /* 0x000fe20000400000 */
[----:B------:R-:W-:Y:S01]  /*9a70*/  FMUL R16, R150, 1.4426950216293334961 ;  /* 0x3fb8aa3b96107820 */ /* 0x000fe20000400000 */
[----:B------:R-:W-:Y:S01]  /*9a80*/  FFMA R148, R148, UR19, -R17 ;  /* 0x0000001394947c23 */ /* 0x000fe20008000811 */
[----:B------:R-:W-:Y:S01]  /*9a90*/  STS.U8 [R33+UR17+0x2a00], R219 ;  /* 0x002a00db21007988 */ /* 0x000fe20008000011 */
[----:B------:R-:W-:Y:S01]  /*9aa0*/  FFMA R142, R29, UR19, -R137 ;  /* 0x000000131d8e7c23 */ /* 0x000fe20008000889 */
[----:B------:R-:W-:Y:S02]  /*9ab0*/  FMUL R151, R151, 1.4426950216293334961 ;  /* 0x3fb8aa3b97977820 */ /* 0x000fe40000400000 */
[----:B------:R-:W0:Y:S01]  /*9ac0*/  MUFU.EX2 R111, R111 ;  /* 0x0000006f006f7308 */ /* 0x000e220000000800 */
[----:B------:R-:W-:Y:S01]  /*9ad0*/  STS.U8 [R33+UR17+0x3200], R22 ;  /* 0x0032001621007988 */ /* 0x000fe20008000011 */
[----:B------:R-:W-:Y:S01]  /*9ae0*/  FFMA R149, R149, UR19, -R17 ;  /* 0x0000001395957c23 */ /* 0x000fe20008000811 */
[----:B------:R-:W-:-:S02]  /*9af0*/  SEL R29, R34, R35, !P0 ;  /* 0x00000023221d7207 */ /* 0x000fc40004000000 */
[----:B------:R-:W-:Y:S03]  /*9b00*/  STS.U8 [R33+UR17+0x3a00], R236 ;  /* 0x003a00ec21007988 */ /* 0x000fe60008000011 */
[----:B------:R-:W1:Y:S01]  /*9b10*/  MUFU.EX2 R114, R114 ;  /* 0x0000007200727308 */ /* 0x000e620000000800 */
[----:B------:R-:W-:Y:S01]  /*9b20*/  STS.U8 [R33+UR17+0x3e00], R248 ;  /* 0x003e00f821007988 */ /* 0x000fe20008000011 */
[----:B------:R-:W-:Y:S01]  /*9b30*/  FMUL R117, R148, 1.4426950216293334961 ;  /* 0x3fb8aa3b94757820 */ /* 0x000fe20000400000 */
[----:B------:R-:W-:-:S05]  /*9b40*/  FFMA R39, R39, UR19, -R118 ;  /* 0x0000001327277c23 */ /* 0x000fca0008000876 */
[----:B------:R2:W-:Y:S01]  /*9b50*/  MUFU.EX2 R141, R38 ;  /* 0x00000026008d7308 */ /* 0x0005e20000000800 */
[----:B------:R-:W-:-:S07]  /*9b60*/  FMUL R149, R149, 1.4426950216293334961 ;  /* 0x3fb8aa3b95957820 */ /* 0x000fce0000400000 */
[----:B------:R0:W-:Y:S01]  /*9b70*/  MUFU.EX2 R145, R36 ;  /* 0x0000002400917308 */ /* 0x0001e20000000800 */
[----:B--2---:R-:W-:Y:S01]  /*9b80*/  FFMA R38, R32, UR19, -R137 ;  /* 0x0000001320267c23 */ /* 0x004fe20008000889 */
[----:B------:R-:W-:Y:S02]  /*9b90*/  SEL R32, R35, R34, !P0 ;  /* 0x0000002223207207 */ /* 0x000fe40004000000 */
[----:B------:R-:W-:-:S04]  /*9ba0*/  F2FP.SATFINITE.E4M3.F32.PACK_AB_MERGE_C R34, R223, R227, RZ ;  /* 0x000000e3df22723e */ /* 0x000fc800048070ff */
[----:B------:R2:W-:Y:S01]  /*9bb0*/  MUFU.EX2 R146, R37 ;  /* 0x0000002500927308 */ /* 0x0005e20000000800 */
[----:B0-----:R-:W-:Y:S01]  /*9bc0*/  F2FP.SATFINITE.E4M3.F32.PACK_AB_MERGE_C R36, R232, R240, RZ ;  /* 0x000000f0e824723e */ /* 0x001fe200048070ff */
[----:B------:R-:W-:Y:S01]  /*9bd0*/  FMUL R39, R39, 1.4426950216293334961 ;  /* 0x3fb8aa3b27277820 */ /* 0x000fe20000400000 */
[----:B------:R-:W-:Y:S02]  /*9be0*/  F2FP.SATFINITE.E4M3.F32.PACK_AB_MERGE_C R34, R108, R107, R34 ;  /* 0x0000006b6c22723e */ /* 0x000fe40004807022 */
[----:B------:R-:W-:Y:S02]  /*9bf0*/  F2FP.SATFINITE.E4M3.F32.PACK_AB_MERGE_C R36, R104, R103, R36 ;  /* 0x000000676824723e */ /* 0x000fe40004807024 */
[----:B--2---:R-:W-:Y:S01]  /*9c00*/  F2FP.SATFINITE.E4M3.F32.PACK_AB_MERGE_C R37, R218, R221, RZ ;  /* 0x000000ddda25723e */ /* 0x004fe200048070ff */
[----:B------:R-:W-:Y:S03]  /*9c10*/  MUFU.EX2 R7, R7 ;  /* 0x0000000700077308 */ /* 0x000fe60000000800 */
[----:B------:R-:W-:-:S05]  /*9c20*/  F2FP.SATFINITE.E4M3.F32.PACK_AB_MERGE_C R37, R110, R109, R37 ;  /* 0x0000006d6e25723e */ /* 0x000fca0004807025 */
[----:B------:R-:W0:Y:S08]  /*9c30*/  MUFU.EX2 R8, R8 ;  /* 0x0000000800087308 */ /* 0x000e300000000800 */
[----:B------:R-:W-:Y:S01]  /*9c40*/  MUFU.EX2 R16, R16 ;  /* 0x0000001000107308 */ /* 0x000fe20000000800 */
[----:B----4-:R2:W-:Y:S07]  /*9c50*/  STS.U8 [R33+UR17+0x2200], R19 ;  /* 0x0022001321007988 */ /* 0x0105ee0008000011 */
[----:B------:R-:W4:Y:S01]  /*9c60*/  MUFU.EX2 R18, R151 ;  /* 0x0000009700127308 */ /* 0x000f220000000800 */
[----:B--2---:R-:W2:Y:S01]  /*9c70*/  S2R R19, SR_TID.X ;  /* 0x0000000000137919 */ /* 0x004ea20000002100 */
[----:B------:R-:W-:-:S04]  /*9c80*/  F2FP.SATFINITE.E4M3.F32.PACK_AB_MERGE_C R33, R229, R231, RZ ;  /* 0x000000e7e521723e */ /* 0x000fc800048070ff */
[----:B------:R-:W-:Y:S02]  /*9c90*/  F2FP.SATFINITE.E4M3.F32.PACK_AB_MERGE_C R33, R106, R105, R33 ;  /* 0x000000696a21723e */ /* 0x000fe40004807021 */
[----:B------:R-:W-:Y:S02]  /*9ca0*/  MUFU.EX2 R115, R115 ;  /* 0x0000007300737308 */ /* 0x000fe40000000800 */
[----:B------:R-:W-:Y:S02]  /*9cb0*/  SEL R35, R36, R33, !P0 ;  /* 0x0000002124237207 */ /* 0x000fe40004000000 */
[----:B------:R-:W-:Y:S02]  /*9cc0*/  SEL R36, R33, R36, !P0 ;  /* 0x0000002421247207 */ /* 0x000fe40004000000 */
[----:B------:R-:W-:Y:S02]  /*9cd0*/  SEL R33, R34, R37, !P0 ;  /* 0x0000002522217207 */ /* 0x000fe40004000000 */
[----:B------:R-:W3:Y:S01]  /*9ce0*/  MUFU.EX2 R116, R116 ;  /* 0x0000007400747308 */ /* 0x000ee20000000800 */
[----:B------:R-:W-:Y:S01]  /*9cf0*/  SEL R34, R37, R34, !P0 ;  /* 0x0000002225227207 */ /* 0x000fe20004000000 */
[----:B------:R-:W-:Y:S01]  /*9d00*/  FFMA R41, R41, UR19, -R137 ;  /* 0x0000001329297c23 */ /* 0x000fe20008000889 */
[----:B------:R-:W-:-:S05]  /*9d10*/  F2FP.SATFINITE.E4M3.F32.PACK_AB_MERGE_C R37, R138, R139, RZ ;  /* 0x0000008b8a25723e */ /* 0x000fca00048070ff */
[----:B------:R-:W-:Y:S01]  /*9d20*/  MUFU.EX2 R117, R117 ;  /* 0x0000007500757308 */ /* 0x000fe20000000800 */
[----:B------:R-:W-:-:S07]  /*9d30*/  FMUL R38, R38, 1.4426950216293334961 ;  /* 0x3fb8aa3b26267820 */ /* 0x000fce0000400000 */
[----:B------:R-:W2:Y:S01]  /*9d40*/  MUFU.EX2 R119, R149 ;  /* 0x0000009500777308 */ /* 0x000ea20000000800 */
[----:B------:R-:W-:Y:S01]  /*9d50*/  F2FP.SATFINITE.E4M3.F32.PACK_AB_MERGE_C R37, R112, R111, R37 ;  /* 0x0000006f7025723e */ /* 0x000fe20004807025 */
[----:B------:R-:W-:-:S06]  /*9d60*/  FMUL R41, R41, 1.4426950216293334961 ;  /* 0x3fb8aa3b29297820 */ /* 0x000fcc0000400000 */
[----:B------:R1:W-:Y:S02]  /*9d70*/  MUFU.EX2 R127, R39 ;  /* 0x00000027007f7308 */ /* 0x0003e40000000800 */
[----:B-1----:R-:W-:-:S06]  /*9d80*/  F2FP.SATFINITE.E4M3.F32.PACK_AB_MERGE_C R39, R5, R135, RZ ;  /* 0x000000870527723e */ /* 0x002fcc00048070ff */
[----:B------:R1:W-:Y:S01]  /*9d90*/  MUFU.EX2 R143, R38 ;  /* 0x00000026008f7308 */ /* 0x0003e20000000800 */
[----:B------:R-:W-:Y:S01]  /*9da0*/  F2FP.SATFINITE.E4M3.F32.PACK_AB_MERGE_C R39, R114, R113, R39 ;  /* 0x000000717227723e */ /* 0x000fe20004807027 */
[----:B------:R-:W-:-:S06]  /*9db0*/  FFMA R40, R40, UR19, -R137 ;  /* 0x0000001328287c23 */ /* 0x000fcc0008000889 */
[----:B------:R4:W-:Y:S01]  /*9dc0*/  MUFU.EX2 R148, R41 ;  /* 0x0000002900947308 */ /* 0x0009e20000000800 */
[----:B-1----:R-:W-:Y:S02]  /*9dd0*/  SEL R38, R37, R39, !P0 ;  /* 0x0000002725267207 */ /* 0x002fe40004000000 */
[----:B------:R-:W-:Y:S02]  /*9de0*/  SEL R37, R39, R37, !P0 ;  /* 0x0000002527257207 */ /* 0x000fe40004000000 */
[----:B0-----:R-:W-:Y:S01]  /*9df0*/  F2FP.SATFINITE.E4M3.F32.PACK_AB_MERGE_C R39, R8, R7, RZ ;  /* 0x000000070827723e */ /* 0x001fe200048070ff */
[----:B------:R-:W-:Y:S01]  /*9e00*/  FMUL R40, R40, 1.4426950216293334961 ;  /* 0x3fb8aa3b28287820 */ /* 0x000fe20000400000 */
[----:B----4-:R-:W-:Y:S02]  /*9e10*/  F2FP.SATFINITE.E4M3.F32.PACK_AB_MERGE_C R41, R18, R16, RZ ;  /* 0x000000101229723e */ /* 0x010fe400048070ff */
[----:B---3--:R-:W-:Y:S02]  /*9e20*/  F2FP.SATFINITE.E4M3.F32.PACK_AB_MERGE_C R39, R116, R115, R39 ;  /* 0x000000737427723e */ /* 0x008fe40004807027 */
[----:B--2---:R-:W-:Y:S01]  /*9e30*/  F2FP.SATFINITE.E4M3.F32.PACK_AB_MERGE_C R41, R119, R117, R41 ;  /* 0x000000757729723e */ /* 0x004fe20004807029 */
[----:B------:R0:W-:Y:S01]  /*9e40*/  MUFU.EX2 R22, R40 ;  /* 0x0000002800167308 */ /* 0x0001e20000000800 */
[----:B------:R-:W-:-:S02]  /*9e50*/  LOP3.LUT R19, R19, 0x7f, RZ, 0xc0, !PT ;  /* 0x0000007f13137812 */ /* 0x000fc400078ec0ff */
[----:B0-----:R-:W-:Y:S02]  /*9e60*/  SEL R40, R39, R41, !P0 ;  /* 0x0000002927287207 */ /* 0x001fe40004000000 */
[----:B------:R-:W-:Y:S02]  /*9e70*/  SEL R39, R41, R39, !P0 ;  /* 0x0000002729277207 */ /* 0x000fe40004000000 */
[----:B------:R-:W-:-:S05]  /*9e80*/  LOP3.LUT R41, R19, 0x50, RZ, 0x3c, !PT ;  /* 0x0000005013297812 */ /* 0x000fca00078e3cff */
[----:B------:R0:W-:Y:S04]  /*9e90*/  STS.U8 [R41+UR17+0x2280], R224 ;  /* 0x002280e029007988 */ /* 0x0001e80008000011 */
[----:B------:R1:W-:Y:S04]  /*9ea0*/  STS.U8 [R41+UR17+0x2680], R239 ;  /* 0x002680ef29007988 */ /* 0x0003e80008000011 */
[----:B------:R2:W-:Y:S04]  /*9eb0*/  STS.U8 [R41+UR17+0x2a80], R234 ;  /* 0x002a80ea29007988 */ /* 0x0005e80008000011 */
[----:B0-----:R-:W3:Y:S04]  /*9ec0*/  LDL.LU R224, [R1+0x28] ;  /* 0x0000280001e07983 */ /* 0x001ee80000300800 */
[----:B-1----:R-:W4:Y:S04]  /*9ed0*/  LDL.LU R239, [R1+0x14] ;  /* 0x0000140001ef7983 */ /* 0x002f280000300800 */
[----:B--2---:R-:W2:Y:S04]  /*9ee0*/  LDL.LU R234, [R1+0x4] ;  /* 0x0000040001ea7983 */ /* 0x004ea80000300800 */
[----:B------:R0:W-:Y:S04]  /*9ef0*/  STS.U8 [R41+UR17+0x3e80], R250 ;  /* 0x003e80fa29007988 */ /* 0x0001e80008000011 */
[----:B------:R1:W-:Y:S04]  /*9f00*/  STS.U8 [R41+UR17+0x3a80], R238 ;  /* 0x003a80ee29007988 */ /* 0x0003e80008000011 */
[----:B------:R1:W-:Y:S04]  /*9f10*/  STS.U8 [R41+UR17+0x2e80], R237 ;  /* 0x002e80ed29007988 */ /* 0x0003e80008000011 */
[----:B0-----:R-:W2:Y:S04]  /*9f20*/  LDL.LU R250, [R1+0x24] ;  /* 0x0000240001fa7983 */ /* 0x001ea80000300800 */
[----:B-1----:R-:W2:Y:S04]  /*9f30*/  LDL.LU R238, [R1+0x10] ;  /* 0x0000100001ee7983 */ /* 0x002ea80000300800 */
[----:B------:R-:W2:Y:S01]  /*9f40*/  LDL.LU R237, [R1] ;  /* 0x0000000001ed7983 */ /* 0x000ea20000300800 */
[--C-:B------:R-:W-:Y:S01]  /*9f50*/  FFMA R42, R42, UR19, -R118.reuse ;  /* 0x000000132a2a7c23 */ /* 0x100fe20008000876 */
[----:B------:R-:W-:-:S03]  /*9f60*/  FFMA R43, R43, UR19, -R118 ;  /* 0x000000132b2b7c23 */ /* 0x000fc60008000876 */
[----:B------:R-:W-:Y:S01]  /*9f70*/  FMUL R42, R42, 1.4426950216293334961 ;  /* 0x3fb8aa3b2a2a7820 */ /* 0x000fe20000400000 */
[----:B------:R-:W-:Y:S01]  /*9f80*/  FMUL R43, R43, 1.4426950216293334961 ;  /* 0x3fb8aa3b2b2b7820 */ /* 0x000fe20000400000 */
[----:B------:R-:W-:Y:S02]  /*9f90*/  FMUL R136, R136, 1.4426950216293334961 ;  /* 0x3fb8aa3b88887820 */ /* 0x000fe40000400000 */
[----:B------:R0:W-:Y:S01]  /*9fa0*/  MUFU.EX2 R128, R42 ;  /* 0x0000002a00807308 */ /* 0x0001e20000000800 */
[----:B------:R-:W-:Y:S01]  /*9fb0*/  FMUL R140, R140, 1.4426950216293334961 ;  /* 0x3fb8aa3b8c8c7820 */ /* 0x000fe20000400000 */
[----:B------:R-:W-:Y:S01]  /*9fc0*/  FMUL R142, R142, 1.4426950216293334961 ;  /* 0x3fb8aa3b8e8e7820 */ /* 0x000fe20000400000 */
[----:B------:R-:W-:Y:S01]  /*9fd0*/  FMUL R144, R144, 1.4426950216293334961 ;  /* 0x3fb8aa3b90907820 */ /* 0x000fe20000400000 */
[----:B------:R-:W-:-:S04]  /*9fe0*/  FFMA R46, R46, UR19, -R118 ;  /* 0x000000132e2e7c23 */ /* 0x000fc80008000876 */
[----:B------:R1:W-:Y:S01]  /*9ff0*/  MUFU.EX2 R129, R43 ;  /* 0x0000002b00817308 */ /* 0x0003e20000000800 */
[----:B0-----:R-:W-:Y:S01]  /*a000*/  FFMA R42, R56, UR19, -R137 ;  /* 0x00000013382a7c23 */ /* 0x001fe20008000889 */
[----:B------:R-:W-:-:S03]  /*a010*/  FFMA R47, R47, UR19, -R118 ;  /* 0x000000132f2f7c23 */ /* 0x000fc60008000876 */
[----:B------:R-:W-:Y:S01]  /*a020*/  FMUL R42, R42, 1.4426950216293334961 ;  /* 0x3fb8aa3b2a2a7820 */ /* 0x000fe20000400000 */
[--C-:B-1----:R-:W-:Y:S02]  /*a030*/  FFMA R43, R57, UR19, -R137.reuse ;  /* 0x00000013392b7c23 */ /* 0x102fe40008000889 */
[----:B------:R-:W-:Y:S01]  /*a040*/  MUFU.EX2 R136, R136 ;  /* 0x0000008800887308 */ /* 0x000fe20000000800 */
[--C-:B------:R-:W-:Y:S01]  /*a050*/  FFMA R147, R44, UR19, -R137.reuse ;  /* 0x000000132c937c23 */ /* 0x100fe20008000889 */
[----:B------:R-:W-:Y:S01]  /*a060*/  FFMA R149, R45, UR19, -R137 ;  /* 0x000000132d957c23 */ /* 0x000fe20008000889 */
[----:B------:R-:W-:Y:S01]  /*a070*/  FMUL R43, R43, 1.4426950216293334961 ;  /* 0x3fb8aa3b2b2b7820 */ /* 0x000fe20000400000 */
[----:B------:R-:W-:Y:S01]  /*a080*/  FMUL R46, R46, 1.4426950216293334961 ;  /* 0x3fb8aa3b2e2e7820 */ /* 0x000fe20000400000 */
[----:B------:R-:W-:-:S03]  /*a090*/  FMUL R47, R47, 1.4426950216293334961 ;  /* 0x3fb8aa3b2f2f7820 */ /* 0x000fc60000400000 */
[----:B------:R-:W-:Y:S01]  /*a0a0*/  MUFU.EX2 R140, R140 ;  /* 0x0000008c008c7308 */ /* 0x000fe20000000800 */
[----:B------:R-:W-:Y:S01]  /*a0b0*/  FMUL R147, R147, 1.4426950216293334961 ;  /* 0x3fb8aa3b93937820 */ /* 0x000fe20000400000 */
[----:B------:R-:W-:-:S06]  /*a0c0*/  FMUL R149, R149, 1.4426950216293334961 ;  /* 0x3fb8aa3b95957820 */ /* 0x000fcc0000400000 */
[----:B------:R-:W0:Y:S08]  /*a0d0*/  MUFU.EX2 R142, R142 ;  /* 0x0000008e008e7308 */ /* 0x000e300000000800 */
[----:B------:R-:W1:Y:S01]  /*a0e0*/  MUFU.EX2 R144, R144 ;  /* 0x0000009000907308 */ /* 0x000e620000000800 */
[----:B------:R-:W-:-:S07]  /*a0f0*/  FFMA R50, R50, UR19, -R118 ;  /* 0x0000001332327c23 */ /* 0x000fce0008000876 */
[----:B------:R0:W-:Y:S01]  /*a100*/  MUFU.EX2 R57, R42 ;  /* 0x0000002a00397308 */ /* 0x0001e20000000800 */
[--C-:B------:R-:W-:Y:S01]  /*a110*/  FFMA R51, R51, UR19, -R118.reuse ;  /* 0x0000001333337c23 */ /* 0x100fe20008000876 */
[--C-:B------:R-:W-:Y:S01]  /*a120*/  FFMA R54, R54, UR19, -R118.reuse ;  /* 0x0000001336367c23 */ /* 0x100fe20008000876 */
[----:B------:R-:W-:Y:S01]  /*a130*/  FFMA R55, R55, UR19, -R118 ;  /* 0x0000001337377c23 */ /* 0x000fe20008000876 */
[----:B0-----:R-:W-:-:S04]  /*a140*/  FFMA R42, R60, UR19, -R137 ;  /* 0x000000133c2a7c23 */ /* 0x001fc80008000889 */
[----:B------:R0:W-:Y:S01]  /*a150*/  MUFU.EX2 R60, R43 ;  /* 0x0000002b003c7308 */ /* 0x0001e20000000800 */
[----:B------:R-:W-:Y:S01]  /*a160*/  FMUL R42, R42, 1.4426950216293334961 ;  /* 0x3fb8aa3b2a2a7820 */ /* 0x000fe20000400000 */
[--C-:B------:R-:W-:Y:S01]  /*a170*/  FFMA R150, R48, UR19, -R137.reuse ;  /* 0x0000001330967c23 */ /* 0x100fe20008000889 */
[----:B0-----:R-:W-:-:S05]  /*a180*/  FFMA R43, R61, UR19, -R137 ;  /* 0x000000133d2b7c23 */ /* 0x001fca0008000889 */
[----:B------:R-:W-:Y:S01]  /*a190*/  MUFU.EX2 R130, R46 ;  /* 0x0000002e00827308 */ /* 0x000fe20000000800 */
[----:B------:R-:W-:Y:S01]  /*a1a0*/  FFMA R219, R52, UR19, -R137 ;  /* 0x0000001334db7c23 */ /* 0x000fe20008000889 */
[----:B------:R-:W-:-:S06]  /*a1b0*/  FMUL R43, R43, 1.4426950216293334961 ;  /* 0x3fb8aa3b2b2b7820 */ /* 0x000fcc0000400000 */
[----:B------:R-:W0:Y:S01]  /*a1c0*/  MUFU.EX2 R131, R47 ;  /* 0x0000002f00837308 */ /* 0x000e220000000800 */
[----:B------:R-:W-:Y:S01]  /*a1d0*/  STS.U8 [R41+UR17+0x3280], R23 ;  /* 0x0032801729007988 */ /* 0x000fe20008000011 */
[----:B------:R-:W-:Y:S01]  /*a1e0*/  FMUL R50, R50, 1.4426950216293334961 ;  /* 0x3fb8aa3b32327820 */ /* 0x000fe20000400000 */
[----:B------:R-:W-:Y:S01]  /*a1f0*/  FMUL R51, R51, 1.4426950216293334961 ;  /* 0x3fb8aa3b33337820 */ /* 0x000fe20000400000 */
[----:B------:R-:W-:Y:S01]  /*a200*/  FMUL R54, R54, 1.4426950216293334961 ;  /* 0x3fb8aa3b36367820 */ /* 0x000fe20000400000 */
[----:B------:R-:W-:Y:S01]  /*a210*/  FMUL R55, R55, 1.4426950216293334961 ;  /* 0x3fb8aa3b37377820 */ /* 0x000fe20000400000 */
[--C-:B------:R-:W-:Y:S02]  /*a220*/  FFMA R49, R49, UR19, -R137.reuse ;  /* 0x0000001331317c23 */ /* 0x100fe40008000889 */
[----:B------:R-:W-:Y:S01]  /*a230*/  MUFU.EX2 R147, R147 ;  /* 0x0000009300937308 */ /* 0x000fe20000000800 */
[----:B------:R-:W-:Y:S01]  /*a240*/  FFMA R53, R53, UR19, -R137 ;  /* 0x0000001335357c23 */ /* 0x000fe20008000889 */
[----:B------:R1:W-:Y:S01]  /*a250*/  STS.U8 [R41+UR17+0x3680], R226 ;  /* 0x003680e229007988 */ /* 0x0003e20008000011 */
[----:B------:R-:W-:Y:S01]  /*a260*/  F2FP.SATFINITE.E4M3.F32.PACK_AB_MERGE_C R44, R123, R122, RZ ;  /* 0x0000007a7b2c723e */ /* 0x000fe200048070ff */
[----:B------:R-:W-:-:S04]  /*a270*/  FMUL R150, R150, 1.4426950216293334961 ;  /* 0x3fb8aa3b96967820 */ /* 0x000fc80000400000 */
[----:B------:R-:W0:Y:S01]  /*a280*/  MUFU.EX2 R149, R149 ;  /* 0x0000009500957308 */ /* 0x000e220000000800 */
[----:B------:R-:W-:Y:S01]  /*a290*/  FMUL R219, R219, 1.4426950216293334961 ;  /* 0x3fb8aa3bdbdb7820 */ /* 0x000fe20000400000 */
[----:B-1----:R-:W-:-:S06]  /*a2a0*/  F2FP.SATFINITE.E4M3.F32.PACK_AB_MERGE_C R41, R125, R124, RZ ;  /* 0x0000007c7d29723e */ /* 0x002fcc00048070ff */
[----:B------:R1:W-:Y:S01]  /*a2b0*/  MUFU.EX2 R61, R42 ;  /* 0x0000002a003d7308 */ /* 0x0003e20000000800 */
[----:B------:R-:W-:Y:S01]  /*a2c0*/  FMUL R49, R49, 1.4426950216293334961 ;  /* 0x3fb8aa3b31317820 */ /* 0x000fe20000400000 */
[----:B------:R-:W-:Y:S01]  /*a2d0*/  FMUL R53, R53, 1.4426950216293334961 ;  /* 0x3fb8aa3b35357820 */ /* 0x000fe20000400000 */
[----:B------:R-:W-:-:S05]  /*a2e0*/  F2FP.SATFINITE.E4M3.F32.PACK_AB_MERGE_C R44, R142, R141, R44 ;  /* 0x0000008d8e2c723e */ /* 0x000fca000480702c */
[----:B------:R0:W-:Y:S01]  /*a2f0*/  MUFU.EX2 R23, R43 ;  /* 0x0000002b00177308 */ /* 0x0001e20000000800 */
[----:B-1----:R-:W-:Y:S02]  /*a300*/  F2FP.SATFINITE.E4M3.F32.PACK_AB_MERGE_C R42, R121, R120, RZ ;  /* 0x00000078792a723e */ /* 0x002fe400048070ff */
[----:B------:R-:W-:Y:S02]  /*a310*/  F2FP.SATFINITE.E4M3.F32.PACK_AB_MERGE_C R41, R144, R143, R41 ;  /* 0x0000008f9029723e */ /* 0x000fe40004807029 */
[----:B------:R-:W-:Y:S02]  /*a320*/  F2FP.SATFINITE.E4M3.F32.PACK_AB_MERGE_C R42, R140, R136, R42 ;  /* 0x000000888c2a723e */ /* 0x000fe4000480702a */
[----:B0-----:R-:W-:Y:S01]  /*a330*/  F2FP.SATFINITE.E4M3.F32.PACK_AB_MERGE_C R43, R127, R126, RZ ;  /* 0x0000007e7f2b723e */ /* 0x001fe200048070ff */
[----:B------:R-:W-:Y:S03]  /*a340*/  MUFU.EX2 R132, R50 ;  /* 0x0000003200847308 */ /* 0x000fe60000000800 */
[----:B------:R-:W-:-:S05]  /*a350*/  F2FP.SATFINITE.E4M3.F32.PACK_AB_MERGE_C R43, R146, R145, R43 ;  /* 0x00000091922b723e */ /* 0x000fca000480702b */
[----:B------:R-:W0:Y:S01]  /*a360*/  MUFU.EX2 R133, R51 ;  /* 0x0000003300857308 */ /* 0x000e220000000800 */
[----:B------:R-:W-:Y:S02]  /*a370*/  SEL R46, R42, R44, !P0 ;  /* 0x0000002c2a2e7207 */ /* 0x000fe40004000000 */
[----:B------:R-:W-:-:S05]  /*a380*/  SEL R45, R41, R43, !P0 ;  /* 0x0000002b292d7207 */ /* 0x000fca0004000000 */
[----:B------:R-:W-:Y:S01]  /*a390*/  MUFU.EX2 R134, R54 ;  /* 0x0000003600867308 */ /* 0x000fe20000000800 */
[----:B------:R-:W-:-:S07]  /*a3a0*/  SEL R42, R44, R42, !P0 ;  /* 0x0000002a2c2a7207 */ /* 0x000fce0004000000 */
[----:B------:R-:W1:Y:S01]  /*a3b0*/  MUFU.EX2 R58, R55 ;  /* 0x00000037003a7308 */ /* 0x000e620000000800 */
[----:B------:R-:W-:Y:S02]  /*a3c0*/  SEL R41, R43, R41, !P0 ;  /* 0x000000292b297207 */ /* 0x000fe40004000000 */
[----:B------:R-:W-:Y:S02]  /*a3d0*/  F2FP.SATFINITE.E4M3.F32.PACK_AB_MERGE_C R43, R129, R128, RZ ;  /* 0x00000080812b723e */ /* 0x000fe400048070ff */
[----:B------:R-:W-:-:S03]  /*a3e0*/  F2FP.SATFINITE.E4M3.F32.PACK_AB_MERGE_C R44, R131, R130, RZ ;  /* 0x00000082832c723e */ /* 0x000fc600048070ff */
[----:B------:R-:W-:Y:S01]  /*a3f0*/  MUFU.EX2 R150, R150 ;  /* 0x0000009600967308 */ /* 0x000fe20000000800 */
[----:B------:R-:W-:-:S07]  /*a400*/  F2FP.SATFINITE.E4M3.F32.PACK_AB_MERGE_C R43, R148, R22, R43 ;  /* 0x00000016942b723e */ /* 0x000fce000480702b */
[----:B------:R-:W1:Y:S01]  /*a410*/  MUFU.EX2 R151, R49 ;  /* 0x0000003100977308 */ /* 0x000e620000000800 */
[----:B------:R-:W-:-:S07]  /*a420*/  F2FP.SATFINITE.E4M3.F32.PACK_AB_MERGE_C R44, R149, R147, R44 ;  /* 0x00000093952c723e */ /* 0x000fce000480702c */
[----:B------:R-:W-:Y:S08]  /*a430*/  MUFU.EX2 R219, R219 ;  /* 0x000000db00db7308 */ /* 0x000ff00000000800 */
[----:B------:R-:W1:Y:S01]  /*a440*/  MUFU.EX2 R56, R53 ;  /* 0x0000003500387308 */ /* 0x000e620000000800 */
[----:B------:R-:W-:Y:S01]  /*a450*/  SEL R47, R43, R44, !P0 ;  /* 0x0000002c2b2f7207 */ /* 0x000fe20004000000 */
[--C-:B------:R-:W-:Y:S01]  /*a460*/  FFMA R64, R64, UR19, -R137.reuse ;  /* 0x0000001340407c23 */ /* 0x100fe20008000889 */
[----:B------:R-:W-:Y:S01]  /*a470*/  SEL R43, R44, R43, !P0 ;  /* 0x0000002b2c2b7207 */ /* 0x000fe20004000000 */
[--C-:B------:R-:W-:Y:S01]  /*a480*/  FFMA R65, R65, UR19, -R137.reuse ;  /* 0x0000001341417c23 */ /* 0x100fe20008000889 */
[--C-:B------:R-:W-:Y:S01]  /*a490*/  FFMA R68, R68, UR19, -R137.reuse ;  /* 0x0000001344447c23 */ /* 0x100fe20008000889 */
[----:B------:R-:W-:Y:S01]  /*a4a0*/  FFMA R69, R69, UR19, -R137 ;  /* 0x0000001345457c23 */ /* 0x000fe20008000889 */
[----:B0-----:R-:W-:-:S02]  /*a4b0*/  F2FP.SATFINITE.E4M3.F32.PACK_AB_MERGE_C R44, R133, R132, RZ ;  /* 0x00000084852c723e */ /* 0x001fc400048070ff */
[----:B-1----:R-:W-:Y:S01]  /*a4c0*/  F2FP.SATFINITE.E4M3.F32.PACK_AB_MERGE_C R48, R58, R134, RZ ;  /* 0x000000863a30723e */ /* 0x002fe200048070ff */
[----:B------:R-:W-:Y:S01]  /*a4d0*/  FMUL R64, R64, 1.4426950216293334961 ;  /* 0x3fb8aa3b40407820 */ /* 0x000fe20000400000 */
[----:B------:R-:W-:Y:S01]  /*a4e0*/  FMUL R65, R65, 1.4426950216293334961 ;  /* 0x3fb8aa3b41417820 */ /* 0x000fe20000400000 */
[----:B------:R-:W-:Y:S01]  /*a4f0*/  FMUL R68, R68, 1.4426950216293334961 ;  /* 0x3fb8aa3b44447820 */ /* 0x000fe20000400000 */
[----:B------:R-:W-:Y:S01]  /*a500*/  FMUL R69, R69, 1.4426950216293334961 ;  /* 0x3fb8aa3b45457820 */ /* 0x000fe20000400000 */
[----:B------:R-:W-:Y:S02]  /*a510*/  F2FP.SATFINITE.E4M3.F32.PACK_AB_MERGE_C R44, R151, R150, R44 ;  /* 0x00000096972c723e */ /* 0x000fe4000480702c */
[----:B------:R-:W-:Y:S01]  /*a520*/  F2FP.SATFINITE.E4M3.F32.PACK_AB_MERGE_C R48, R56, R219, R48 ;  /* 0x000000db3830723e */ /* 0x000fe20004807030 */
[----:B------:R-:W-:Y:S01]  /*a530*/  MUFU.EX2 R64, R64 ;  /* 0x0000004000407308 */ /* 0x000fe20000000800 */
[--C-:B------:R-:W-:Y:S02]  /*a540*/  FFMA R72, R72, UR19, -R137.reuse ;  /* 0x0000001348487c23 */ /* 0x100fe40008000889 */
[----:B------:R-:W-:Y:S01]  /*a550*/  SEL R49, R44, R48, !P0 ;  /* 0x000000302c317207 */ /* 0x000fe20004000000 */
[--C-:B------:R-:W-:Y:S01]  /*a560*/  FFMA R73, R73, UR19, -R137.reuse ;  /* 0x0000001349497c23 */ /* 0x100fe20008000889 */
[----:B------:R-:W-:Y:S01]  /*a570*/  SEL R44, R48, R44, !P0 ;  /* 0x0000002c302c7207 */ /* 0x000fe20004000000 */
[--C-:B------:R-:W-:Y:S01]  /*a580*/  FFMA R76, R76, UR19, -R137.reuse ;  /* 0x000000134c4c7c23 */ /* 0x100fe20008000889 */
[--C-:B------:R-:W-:Y:S01]  /*a590*/  FFMA R77, R77, UR19, -R137.reuse ;  /* 0x000000134d4d7c23 */ /* 0x100fe20008000889 */
[----:B------:R-:W0:Y:S01]  /*a5a0*/  MUFU.EX2 R65, R65 ;  /* 0x0000004100417308 */ /* 0x000e220000000800 */
[----:B------:R-:W-:Y:S01]  /*a5b0*/  LOP3.LUT R48, R19, 0x60, RZ, 0x3c, !PT ;  /* 0x0000006013307812 */ /* 0x000fe200078e3cff */
[--C-:B------:R-:W-:Y:S01]  /*a5c0*/  FFMA R80, R80, UR19, -R137.reuse ;  /* 0x0000001350507c23 */ /* 0x100fe20008000889 */
[--C-:B------:R-:W-:Y:S01]  /*a5d0*/  FFMA R81, R81, UR19, -R137.reuse ;  /* 0x0000001351517c23 */ /* 0x100fe20008000889 */
[--C-:B------:R-:W-:Y:S01]  /*a5e0*/  FFMA R84, R84, UR19, -R137.reuse ;  /* 0x0000001354547c23 */ /* 0x100fe20008000889 */
[----:B------:R-:W-:-:S03]  /*a5f0*/  FFMA R85, R85, UR19, -R137 ;  /* 0x0000001355557c23 */ /* 0x000fc60008000889 */
[----:B------:R-:W-:Y:S01]  /*a600*/  MUFU.EX2 R68, R68 ;  /* 0x0000004400447308 */ /* 0x000fe20000000800 */
[----:B------:R-:W-:Y:S01]  /*a610*/  FMUL R72, R72, 1.4426950216293334961 ;  /* 0x3fb8aa3b48487820 */ /* 0x000fe20000400000 */
[----:B------:R-:W-:Y:S01]  /*a620*/  FMUL R73, R73, 1.4426950216293334961 ;  /* 0x3fb8aa3b49497820 */ /* 0x000fe20000400000 */
[----:B------:R-:W-:Y:S01]  /*a630*/  FMUL R76, R76, 1.4426950216293334961 ;  /* 0x3fb8aa3b4c4c7820 */ /* 0x000fe20000400000 */
[----:B------:R-:W-:-:S04]  /*a640*/  FMUL R77, R77, 1.4426950216293334961 ;  /* 0x3fb8aa3b4d4d7820 */ /* 0x000fc80000400000 */
[----:B------:R-:W1:Y:S01]  /*a650*/  MUFU.EX2 R69, R69 ;  /* 0x0000004500457308 */ /* 0x000e620000000800 */
[----:B------:R-:W-:Y:S01]  /*a660*/  FMUL R80, R80, 1.4426950216293334961 ;  /* 0x3fb8aa3b50507820 */ /* 0x000fe20000400000 */
[----:B------:R-:W-:Y:S01]  /*a670*/  FMUL R81, R81, 1.4426950216293334961 ;  /* 0x3fb8aa3b51517820 */ /* 0x000fe20000400000 */
[----:B------:R-:W-:Y:S01]  /*a680*/  FMUL R84, R84, 1.4426950216293334961 ;  /* 0x3fb8aa3b54547820 */ /* 0x000fe20000400000 */
[----:B------:R-:W-:Y:S01]  /*a690*/  FMUL R85, R85, 1.4426950216293334961 ;  /* 0x3fb8aa3b55557820 */ /* 0x000fe20000400000 */
[----:B------:R-:W-:Y:S03]  /*a6a0*/  STS.U8 [R48+UR17+0x3300], R216 ;  /* 0x003300d830007988 */ /* 0x000fe60008000011 */
[----:B------:R-:W1:Y:S01]  /*a6b0*/  MUFU.EX2 R20, R20 ;  /* 0x0000001400147308 */ /* 0x000e620000000800 */
[----:B------:R0:W-:Y:S01]  /*a6c0*/  SHFL.IDX PT, R216, R25, R26, 0x1f ;  /* 0x00001f1a19d87589 */ /* 0x0001e200000e0000 */
[----:B------:R-:W-:Y:S01]  /*a6d0*/  IMAD.MOV.U32 R248, RZ, RZ, R225 ;  /* 0x000000fffff87224 */ /* 0x000fe200078e00e1 */
[----:B------:R-:W-:-:S02]  /*a6e0*/  F2FP.SATFINITE.E4M3.F32.PACK_AB_MERGE_C R225, R62, R59, RZ ;  /* 0x0000003b3ee1723e */ /* 0x000fc400048070ff */
[----:B------:R-:W-:Y:S03]  /*a6f0*/  STS.U8 [R48+UR17+0x2f00], R235 ;  /* 0x002f00eb30007988 */ /* 0x000fe60008000011 */
[----:B------:R-:W-:Y:S01]  /*a700*/  MUFU.EX2 R72, R72 ;  /* 0x0000004800487308 */ /* 0x000fe20000000800 */
[----:B0-----:R-:W0:Y:S01]  /*a710*/  S2R R25, SR_TID.X ;  /* 0x0000000000197919 */ /* 0x001e220000002100 */
[----:B------:R-:W-:-:S06]  /*a720*/  F2FP.SATFINITE.E4M3.F32.PACK_AB_MERGE_C R50, R66, R63, RZ ;  /* 0x0000003f4232723e */ /* 0x000fcc00048070ff */
[----:B------:R-:W0:Y:S01]  /*a730*/  MUFU.EX2 R73, R73 ;  /* 0x0000004900497308 */ /* 0x000e220000000800 */
[----:B------:R-:W-:Y:S04]  /*a740*/  STS.U8 [R48+UR17+0x3700], R228 ;  /* 0x003700e430007988 */ /* 0x000fe80008000011 */
[----:B------:R-:W-:Y:S03]  /*a750*/  STS.U8 [R48+UR17+0x3b00], R242 ;  /* 0x003b00f230007988 */ /* 0x000fe60008000011 */
[----:B------:R-:W-:Y:S01]  /*a760*/  MUFU.EX2 R76, R76 ;  /* 0x0000004c004c7308 */ /* 0x000fe20000000800 */
[----:B------:R-:W-:Y:S07]  /*a770*/  STS.U8 [R48+UR17+0x3f00], R252 ;  /* 0x003f00fc30007988 */ /* 0x000fee0008000011 */
[----:B------:R-:W0:Y:S01]  /*a780*/  MUFU.EX2 R77, R77 ;  /* 0x0000004d004d7308 */ /* 0x000e220000000800 */
[----:B---3--:R-:W-:Y:S04]  /*a790*/  STS.U8 [R48+UR17+0x2300], R224 ;  /* 0x002300e030007988 */ /* 0x008fe80008000011 */
[----:B----4-:R3:W-:Y:S03]  /*a7a0*/  STS.U8 [R48+UR17+0x2700], R239 ;  /* 0x002700ef30007988 */ /* 0x0107e60008000011 */
[----:B------:R-:W-:Y:S01]  /*a7b0*/  MUFU.EX2 R80, R80 ;  /* 0x0000005000507308 */ /* 0x000fe20000000800 */
[----:B--2---:R2:W-:Y:S07]  /*a7c0*/  STS.U8 [R48+UR17+0x2b00], R234 ;  /* 0x002b00ea30007988 */ /* 0x0045ee0008000011 */
[----:B------:R-:W4:Y:S01]  /*a7d0*/  MUFU.EX2 R81, R81 ;  /* 0x0000005100517308 */ /* 0x000f220000000800 */
[----:B---3--:R-:W-:Y:S01]  /*a7e0*/  IMAD.MOV.U32 R239, RZ, RZ, R222 ;  /* 0x000000ffffef7224 */ /* 0x008fe200078e00de */
[----:B------:R-:W-:-:S02]  /*a7f0*/  F2FP.SATFINITE.E4M3.F32.PACK_AB_MERGE_C R222, R70, R67, RZ ;  /* 0x0000004346de723e */ /* 0x000fc400048070ff */
[----:B--2---:R-:W-:-:S04]  /*a800*/  F2FP.SATFINITE.E4M3.F32.PACK_AB_MERGE_C R48, R74, R71, RZ ;  /* 0x000000474a30723e */ /* 0x004fc800048070ff */
[----:B------:R-:W-:Y:S01]  /*a810*/  MUFU.EX2 R84, R84 ;  /* 0x0000005400547308 */ /* 0x000fe20000000800 */
[----:B------:R-:W-:-:S07]  /*a820*/  F2FP.SATFINITE.E4M3.F32.PACK_AB_MERGE_C R225, R60, R57, R225 ;  /* 0x000000393ce1723e */ /* 0x000fce00048070e1 */
[----:B------:R-:W2:Y:S01]  /*a830*/  MUFU.EX2 R85, R85 ;  /* 0x0000005500557308 */ /* 0x000ea20000000800 */
[----:B------:R-:W-:Y:S01]  /*a840*/  F2FP.SATFINITE.E4M3.F32.PACK_AB_MERGE_C R50, R23, R61, R50 ;  /* 0x0000003d1732723e */ /* 0x000fe20004807032 */
[----:B------:R3:W-:Y:S01]  /*a850*/  SHFL.IDX PT, R224, R24, R26, 0x1f ;  /* 0x00001f1a18e07589 */ /* 0x0007e200000e0000 */
[----:B------:R-:W-:Y:S02]  /*a860*/  F2FP.SATFINITE.E4M3.F32.PACK_AB_MERGE_C R222, R65, R64, R222 ;  /* 0x0000004041de723e */ /* 0x000fe400048070de */
[----:B-1----:R-:W-:Y:S02]  /*a870*/  F2FP.SATFINITE.E4M3.F32.PACK_AB_MERGE_C R48, R69, R68, R48 ;  /* 0x000000444530723e */ /* 0x002fe40004807030 */
[----:B------:R-:W-:Y:S02]  /*a880*/  SEL R228, R225, R50, !P0 ;  /* 0x00000032e1e47207 */ /* 0x000fe40004000000 */
[----:B------:R-:W-:Y:S02]  /*a890*/  SEL R51, R222, R48, !P0 ;  /* 0x00000030de337207 */ /* 0x000fe40004000000 */
[----:B---3--:R-:W-:Y:S01]  /*a8a0*/  LOP3.LUT R24, R26, 0x1, RZ, 0x3c, !PT ;  /* 0x000000011a187812 */ /* 0x008fe200078e3cff */
[----:B------:R-:W-:Y:S01]  /*a8b0*/  SHFL.IDX PT, R27, R27, R26, 0x1f ;  /* 0x00001f1a1b1b7589 */ /* 0x000fe200000e0000 */
[----:B------:R-:W-:-:S02]  /*a8c0*/  SEL R225, R50, R225, !P0 ;  /* 0x000000e132e17207 */ /* 0x000fc40004000000 */
[----:B------:R-:W-:Y:S01]  /*a8d0*/  SEL R222, R48, R222, !P0 ;  /* 0x000000de30de7207 */ /* 0x000fe20004000000 */
[----:B------:R-:W-:Y:S01]  /*a8e0*/  SHFL.IDX PT, R30, R30, R24, 0x1f ;  /* 0x00001f181e1e7589 */ /* 0x000fe200000e0000 */
[----:B------:R-:W-:Y:S02]  /*a8f0*/  F2FP.SATFINITE.E4M3.F32.PACK_AB_MERGE_C R54, R78, R75, RZ ;  /* 0x0000004b4e36723e */ /* 0x000fe400048070ff */
[----:B------:R-:W-:Y:S01]  /*a900*/  F2FP.SATFINITE.E4M3.F32.PACK_AB_MERGE_C R50, R82, R79, RZ ;  /* 0x0000004f5232723e */ /* 0x000fe200048070ff */
[----:B------:R-:W1:Y:S01]  /*a910*/  SHFL.IDX PT, R31, R31, R24, 0x1f ;  /* 0x00001f181f1f7589 */ /* 0x000e6200000e0000 */
[----:B------:R-:W-:Y:S02]  /*a920*/  F2FP.SATFINITE.E4M3.F32.PACK_AB_MERGE_C R226, R86, R83, RZ ;  /* 0x0000005356e2723e */ /* 0x000fe400048070ff */
[----:B------:R-:W-:Y:S01]  /*a930*/  F2FP.SATFINITE.E4M3.F32.PACK_AB_MERGE_C R48, R20, R87, RZ ;  /* 0x000000571430723e */ /* 0x000fe200048070ff */
[----:B------:R-:W-:Y:S01]  /*a940*/  SHFL.IDX PT, R52, R29, R26, 0x1f ;  /* 0x00001f1a1d347589 */ /* 0x000fe200000e0000 */
[----:B0-----:R-:W-:-:S03]  /*a950*/  F2FP.SATFINITE.E4M3.F32.PACK_AB_MERGE_C R54, R73, R72, R54 ;  /* 0x000000484936723e */ /* 0x001fc60004807036 */
[----:B------:R-:W0:Y:S01]  /*a960*/  SHFL.IDX PT, R32, R32, R24, 0x1f ;  /* 0x00001f1820207589 */ /* 0x000e2200000e0000 */
[----:B------:R-:W-:Y:S02]  /*a970*/  F2FP.SATFINITE.E4M3.F32.PACK_AB_MERGE_C R50, R77, R76, R50 ;  /* 0x0000004c4d32723e */ /* 0x000fe40004807032 */
[----:B----4-:R-:W-:Y:S02]  /*a980*/  F2FP.SATFINITE.E4M3.F32.PACK_AB_MERGE_C R226, R81, R80, R226 ;  /* 0x0000005051e2723e */ /* 0x010fe400048070e2 */
[----:B--2---:R-:W-:Y:S02]  /*a990*/  F2FP.SATFINITE.E4M3.F32.PACK_AB_MERGE_C R48, R85, R84, R48 ;  /* 0x000000545530723e */ /* 0x004fe40004807030 */
[----:B------:R-:W-:Y:S02]  /*a9a0*/  LOP3.LUT R236, R19, 0x70, RZ, 0x3c, !PT ;  /* 0x0000007013ec7812 */ /* 0x000fe400078e3cff */
[----:B------:R-:W-:Y:S02]  /*a9b0*/  SEL R53, R54, R50, !P0 ;  /* 0x0000003236357207 */ /* 0x000fe40004000000 */
[----:B------:R-:W-:-:S02]  /*a9c0*/  SEL R55, R226, R48, !P0 ;  /* 0x00000030e2377207 */ /* 0x000fc40004000000 */
[----:B------:R-:W-:Y:S02]  /*a9d0*/  SEL R54, R50, R54, !P0 ;  /* 0x0000003632367207 */ /* 0x000fe40004000000 */
[----:B------:R-:W-:Y:S01]  /*a9e0*/  SEL R226, R48, R226, !P0 ;  /* 0x000000e230e27207 */ /* 0x000fe20004000000 */
[----:B------:R-:W-:Y:S01]  /*a9f0*/  STS.U8 [R236+UR17+0x2380], R250 ;  /* 0x002380faec007988 */ /* 0x000fe20008000011 */
[----:B------:R-:W-:-:S03]  /*aa00*/  FADD R15, -R6, R15 ;  /* 0x0000000f060f7221 */ /* 0x000fc60000000100 */
[----:B------:R-:W-:Y:S04]  /*aa10*/  SHFL.IDX PT, R48, R46, R26, 0x1f ;  /* 0x00001f1a2e307589 */ /* 0x000fe800000e0000 */
[----:B------:R-:W-:Y:S04]  /*aa20*/  SHFL.IDX PT, R46, R45, R26, 0x1f ;  /* 0x00001f1a2d2e7589 */ /* 0x000fe800000e0000 */
[----:B------:R-:W-:Y:S04]  /*aa30*/  STS.U8 [R236+UR17+0x2780], R238 ;  /* 0x002780eeec007988 */ /* 0x000fe80008000011 */
[----:B------:R-:W-:Y:S04]  /*aa40*/  STS.U8 [R236+UR17+0x2b80], R237 ;  /* 0x002b80edec007988 */ /* 0x000fe80008000011 */
[----:B------:R-:W-:Y:S04]  /*aa50*/  STS.U8 [R236+UR17+0x2f80], R233 ;  /* 0x002f80e9ec007988 */ /* 0x000fe80008000011 */
[----:B------:R-:W-:Y:S04]  /*aa60*/  STS.U8 [R236+UR17+0x3380], R217 ;  /* 0x003380d9ec007988 */ /* 0x000fe80008000011 */
[----:B------:R-:W-:Y:S04]  /*aa70*/  STS.U8 [R236+UR17+0x3780], R230 ;  /* 0x003780e6ec007988 */ /* 0x000fe80008000011 */
[----:B------:R-:W-:Y:S04]  /*aa80*/  STS.U8 [R236+UR17+0x3b80], R244 ;  /* 0x003b80f4ec007988 */ /* 0x000fe80008000011 */
[----:B------:R-:W-:Y:S04]  /*aa90*/  STS.U8 [R236+UR17+0x3f80], R220 ;  /* 0x003f80dcec007988 */ /* 0x000fe80008000011 */
[----:B------:R-:W-:Y:S04]  /*aaa0*/  SHFL.IDX PT, R50, R35, R26, 0x1f ;  /* 0x00001f1a23327589 */ /* 0x000fe800000e0000 */
[----:B------:R-:W-:Y:S01]  /*aab0*/  SHFL.IDX PT, R45, R47, R26, 0x1f ;  /* 0x00001f1a2f2d7589 */ /* 0x000fe200000e0000 */
[----:B------:R2:W-:Y:S06]  /*aac0*/  MEMBAR.ALL.CTA ;  /* 0x0000000000007992 */ /* 0x0005ec0000008000 */
[----:B--2---:R-:W2:Y:S01]  /*aad0*/  FENCE.VIEW.ASYNC.S ;  /* 0x00000000000073c6 */ /* 0x004ea20000000000 */
[----:B------:R-:W-:-:S03]  /*aae0*/  LOP3.LUT P1, RZ, R25, 0x2, RZ, 0xc0, !PT ;  /* 0x0000000219ff7812 */ /* 0x000fc6000782c0ff */
[----:B--2---:R-:W-:Y:S04]  /*aaf0*/  SHFL.IDX PT, R35, R33, R26, 0x1f ;  /* 0x00001f1a21237589 */ /* 0x004fe800000e0000 */
[----:B------:R-:W-:Y:S04]  /*ab00*/  SHFL.IDX PT, R47, R49, R26, 0x1f ;  /* 0x00001f1a312f7589 */ /* 0x000fe800000e0000 */
[----:B------:R-:W-:Y:S04]  /*ab10*/  SHFL.IDX PT, R49, R228, R26, 0x1f ;  /* 0x00001f1ae4317589 */ /* 0x000fe800000e0000 */
[----:B------:R-:W-:Y:S04]  /*ab20*/  SHFL.IDX PT, R33, R36, R24, 0x1f ;  /* 0x00001f1824217589 */ /* 0x000fe800000e0000 */
[----:B------:R2:W-:Y:S04]  /*ab30*/  SHFL.IDX PT, R19, R226, R24, 0x1f ;  /* 0x00001f18e2137589 */ /* 0x0005e800000e0000 */
[----:B------:R-:W-:Y:S04]  /*ab40*/  SHFL.IDX PT, R29, R28, R24, 0x1f ;  /* 0x00001f181c1d7589 */ /* 0x000fe800000e0000 */
[----:B------:R-:W3:Y:S01]  /*ab50*/  SHFL.IDX PT, R36, R34, R24, 0x1f ;  /* 0x00001f1822247589 */ /* 0x000ee200000e0000 */
[----:B--2---:R-:W-:-:S03]  /*ab60*/  IMAD.MOV.U32 R226, RZ, RZ, 0x5410 ;  /* 0x00005410ffe27424 */ /* 0x004fc600078e00ff */
[----:B------:R-:W-:Y:S04]  /*ab70*/  SHFL.IDX PT, R37, R37, R24, 0x1f ;  /* 0x00001f1825257589 */ /* 0x000fe800000e0000 */
[----:B------:R-:W-:Y:S04]  /*ab80*/  SHFL.IDX PT, R39, R39, R24, 0x1f ;  /* 0x00001f1827277589 */ /* 0x000fe800000e0000 */
[----:B------:R-:W-:Y:S04]  /*ab90*/  SHFL.IDX PT, R42, R42, R24, 0x1f ;  /* 0x00001f182a2a7589 */ /* 0x000fe800000e0000 */
[----:B------:R2:W-:Y:S04]  /*aba0*/  SHFL.IDX PT, R235, R41, R24, 0x1f ;  /* 0x00001f1829eb7589 */ /* 0x0005e800000e0000 */
[----:B------:R-:W-:Y:S04]  /*abb0*/  SHFL.IDX PT, R234, R43, R24, 0x1f ;  /* 0x00001f182bea7589 */ /* 0x000fe800000e0000 */
[----:B------:R4:W-:Y:S01]  /*abc0*/  SHFL.IDX PT, R228, R44, R24, 0x1f ;  /* 0x00001f182ce47589 */ /* 0x0009e200000e0000 */
[----:B--2---:R-:W-:-:S03]  /*abd0*/  FMUL R41, R15, 1.4426950216293334961 ;  /* 0x3fb8aa3b0f297820 */ /* 0x004fc60000400000 */
[----:B------:R-:W-:Y:S01]  /*abe0*/  SHFL.IDX PT, R225, R225, R24, 0x1f ;  /* 0x00001f18e1e17589 */ /* 0x000fe200000e0000 */
[----:B------:R-:W-:-:S03]  /*abf0*/  FADD R15, -R17, R14 ;  /* 0x0000000e110f7221 */ /* 0x000fc60000000100 */
[----:B------:R-:W-:Y:S04]  /*ac00*/  SHFL.IDX PT, R222, R222, R24, 0x1f ;  /* 0x00001f18dede7589 */ /* 0x000fe800000e0000 */
[----:B------:R2:W-:Y:S01]  /*ac10*/  SHFL.IDX PT, R54, R54, R24, 0x1f ;  /* 0x00001f1836367589 */ /* 0x0005e200000e0000 */
[----:B------:R-:W-:Y:S01]  /*ac20*/  SEL R226, R226, 0x1054, !P1 ;  /* 0x00001054e2e27807 */ /* 0x000fe20004800000 */
[----:B----4-:R-:W-:Y:S01]  /*ac30*/  FMUL R44, R15, 1.4426950216293334961 ;  /* 0x3fb8aa3b0f2c7820 */ /* 0x010fe20000400000 */
[----:B------:R-:W-:Y:S01]  /*ac40*/  FADD R15, -R118, R13 ;  /* 0x0000000d760f7221 */ /* 0x000fe20000000100 */
[----:B--2---:R-:W-:Y:S01]  /*ac50*/  IMAD.MOV.U32 R24, RZ, RZ, 0x7632 ;  /* 0x00007632ff187424 */ /* 0x004fe200078e00ff */
[----:B------:R-:W2:Y:S04]  /*ac60*/  SHFL.IDX PT, R38, R38, R26, 0x1f ;  /* 0x00001f1a26267589 */ /* 0x000ea800000e0000 */
[----:B------:R-:W-:Y:S01]  /*ac70*/  SEL R217, R24, 0x3276, !P1 ;  /* 0x0000327618d97807 */ /* 0x000fe20004800000 */
[----:B------:R-:W4:Y:S01]  /*ac80*/  SHFL.IDX PT, R40, R40, R26, 0x1f ;  /* 0x00001f1a28287589 */ /* 0x000f2200000e0000 */
[----:B-1----:R-:W-:-:S03]  /*ac90*/  PRMT R24, R224, R226, R31 ;  /* 0x000000e2e0187216 */ /* 0x002fc6000000001f */
[----:B------:R-:W-:Y:S01]  /*aca0*/  SHFL.IDX PT, R51, R51, R26, 0x1f ;  /* 0x00001f1a33337589 */ /* 0x000fe200000e0000 */
[----:B------:R-:W-:-:S03]  /*acb0*/  PRMT R25, R224, R217, R31 ;  /* 0x000000d9e0197216 */ /* 0x000fc6000000001f */
[----:B------:R-:W1:Y:S01]  /*acc0*/  SHFL.IDX PT, R53, R53, R26, 0x1f ;  /* 0x00001f1a35357589 */ /* 0x000e6200000e0000 */
[----:B0-----:R-:W-:-:S03]  /*acd0*/  PRMT R31, R52, R217, R32 ;  /* 0x000000d9341f7216 */ /* 0x001fc60000000020 */
[----:B------:R0:W1:Y:S01]  /*ace0*/  SHFL.IDX PT, R55, R55, R26, 0x1f ;  /* 0x00001f1a37377589 */ /* 0x00006200000e0000 */
[----:B------:R-:W-:Y:S01]  /*acf0*/  FMUL R15, R15, 1.4426950216293334961 ;  /* 0x3fb8aa3b0f0f7820 */ /* 0x000fe20000400000 */
[CCC-:B0-----:R-:W-:Y:S02]  /*ad00*/  PRMT R26, R27.reuse, R226.reuse, R30.reuse ;  /* 0x000000e21b1a7216 */ /* 0x1c1fe4000000001e */
[----:B------:R-:W-:Y:S02]  /*ad10*/  PRMT R27, R27, R217, R30 ;  /* 0x000000d91b1b7216 */ /* 0x000fe4000000001e */
[----:B------:R-:W-:Y:S01]  /*ad20*/  PRMT R30, R52, R226, R32 ;  /* 0x000000e2341e7216 */ /* 0x000fe20000000020 */
[----:B------:R-:W-:Y:S02]  /*ad30*/  FADD R52, -R137, R12 ;  /* 0x0000000c89347221 */ /* 0x000fe40000000100 */
[----:B------:R0:W-:Y:S02]  /*ad40*/  MUFU.EX2 R12, R15 ;  /* 0x0000000f000c7308 */ /* 0x0001e40000000800 */
[----:B0-----:R-:W-:-:S06]  /*ad50*/  FMUL R15, R52, 1.4426950216293334961 ;  /* 0x3fb8aa3b340f7820 */ /* 0x001fcc0000400000 */
[----:B------:R-:W0:Y:S08]  /*ad60*/  MUFU.EX2 R14, R41 ;  /* 0x00000029000e7308 */ /* 0x000e300000000800 */
[----:B------:R-:W1:Y:S08]  /*ad70*/  MUFU.EX2 R13, R44 ;  /* 0x0000002c000d7308 */ /* 0x000e700000000800 */
[----:B------:R-:W1:Y:S01]  /*ad80*/  MUFU.EX2 R15, R15 ;  /* 0x0000000f000f7308 */ /* 0x000e620000000800 */
[----:B---3--:R-:W-:-:S02]  /*ad90*/  PRMT R34, R35, R226, R36 ;  /* 0x000000e223227216 */ /* 0x008fc40000000024 */
[-C--:B------:R-:W-:Y:S02]  /*ada0*/  PRMT R35, R35, R217.reuse, R36 ;  /* 0x000000d923237216 */ /* 0x080fe40000000024 */
[CCC-:B--2---:R-:W-:Y:S02]  /*adb0*/  PRMT R36, R38.reuse, R226.reuse, R37.reuse ;  /* 0x000000e226247216 */ /* 0x1c4fe40000000025 */
[-C--:B------:R-:W-:Y:S02]  /*adc0*/  PRMT R37, R38, R217.reuse, R37 ;  /* 0x000000d926257216 */ /* 0x080fe40000000025 */
[C-C-:B----4-:R-:W-:Y:S02]  /*add0*/  PRMT R38, R40.reuse, R226, R39.reuse ;  /* 0x000000e228267216 */ /* 0x150fe40000000027 */
[-C--:B------:R-:W-:Y:S01]  /*ade0*/  PRMT R39, R40, R217.reuse, R39 ;  /* 0x000000d928277216 */ /* 0x080fe20000000027 */
[----:B0-----:R-:W-:Y:S01]  /*adf0*/  FMUL R186, R186, R14 ;  /* 0x0000000ebaba7220 */ /* 0x001fe20000400000 */
[--C-:B------:R-:W-:Y:S01]  /*ae00*/  PRMT R32, R50, R226, R33.reuse ;  /* 0x000000e232207216 */ /* 0x100fe20000000021 */
[----:B------:R-:W-:Y:S01]  /*ae10*/  FMUL R187, R187, R14 ;  /* 0x0000000ebbbb7220 */ /* 0x000fe20000400000 */
[--C-:B------:R-:W-:Y:S01]  /*ae20*/  PRMT R40, R48, R226, R42.reuse ;  /* 0x000000e230287216 */ /* 0x100fe2000000002a */
[-C--:B------:R-:W-:Y:S01]  /*ae30*/  FMUL R190, R190, R14.reuse ;  /* 0x0000000ebebe7220 */ /* 0x080fe20000400000 */
[-C--:B------:R-:W-:Y:S01]  /*ae40*/  PRMT R41, R48, R217.reuse, R42 ;  /* 0x000000d930297216 */ /* 0x080fe2000000002a */
[----:B------:R-:W-:Y:S01]  /*ae50*/  FMUL R191, R191, R14 ;  /* 0x0000000ebfbf7220 */ /* 0x000fe20000400000 */
[--C-:B-1----:R-:W-:Y:S01]  /*ae60*/  PRMT R52, R53, R226, R54.reuse ;  /* 0x000000e235347216 */ /* 0x102fe20000000036 */
[-C--:B------:R-:W-:Y:S01]  /*ae70*/  FMUL R194, R194, R14.reuse ;  /* 0x0000000ec2c27220 */ /* 0x080fe20000400000 */
[-C--:B------:R-:W-:Y:S01]  /*ae80*/  PRMT R33, R50, R217.reuse, R33 ;  /* 0x000000d932217216 */ /* 0x080fe20000000021 */
[----:B------:R-:W-:Y:S01]  /*ae90*/  FMUL R195, R195, R14 ;  /* 0x0000000ec3c37220 */ /* 0x000fe20000400000 */
[--C-:B------:R-:W-:Y:S01]  /*aea0*/  PRMT R42, R46, R226, R235.reuse ;  /* 0x000000e22e2a7216 */ /* 0x100fe200000000eb */
[-C--:B------:R-:W-:Y:S01]  /*aeb0*/  FMUL R198, R198, R14.reuse ;  /* 0x0000000ec6c67220 */ /* 0x080fe20000400000 */
[-C--:B------:R-:W-:Y:S01]  /*aec0*/  PRMT R43, R46, R217.reuse, R235 ;  /* 0x000000d92e2b7216 */ /* 0x080fe200000000eb */
[-C--:B------:R-:W-:Y:S01]  /*aed0*/  FMUL R199, R199, R14.reuse ;  /* 0x0000000ec7c77220 */ /* 0x080fe20000400000 */
[----:B------:R-:W-:Y:S01]  /*aee0*/  PRMT R53, R53, R217, R54 ;  /* 0x000000d935357216 */ /* 0x000fe20000000036 */
[-C--:B------:R-:W-:Y:S01]  /*aef0*/  FMUL R202, R202, R14.reuse ;  /* 0x0000000ecaca7220 */ /* 0x080fe20000400000 */
[-C--:B------:R-:W-:Y:S01]  /*af00*/  FMUL R203, R203, R14.reuse ;  /* 0x0000000ecbcb7220 */ /* 0x080fe20000400000 */
[-C--:B------:R-:W-:Y:S01]  /*af10*/  FMUL R206, R206, R14.reuse ;  /* 0x0000000ecece7220 */ /* 0x080fe20000400000 */
[-C--:B------:R-:W-:Y:S01]  /*af20*/  FMUL R207, R207, R14.reuse ;  /* 0x0000000ecfcf7220 */ /* 0x080fe20000400000 */
[-C--:B------:R-:W-:Y:S01]  /*af30*/  FMUL R210, R210, R14.reuse ;  /* 0x0000000ed2d27220 */ /* 0x080fe20000400000 */
[-C--:B------:R-:W-:Y:S01]  /*af40*/  FMUL R211, R211, R14.reuse ;  /* 0x0000000ed3d37220 */ /* 0x080fe20000400000 */
[----:B------:R-:W-:Y:S01]  /*af50*/  FMUL R214, R214, R14 ;  /* 0x0000000ed6d67220 */ /* 0x000fe20000400000 */
[-C--:B------:R-:W-:Y:S01]  /*af60*/  FMUL R184, R184, R13.reuse ;  /* 0x0000000db8b87220 */ /* 0x080fe20000400000 */
        /* <DEDUP_REMOVED lines=44> */
[----:B------:R-:W-:Y:S01]  /*b230*/  FMUL R213, R213, R13 ;  /* 0x0000000dd5d57220 */ /* 0x000fe20000400000 */
[----:B------:R-:W-:Y:S01]  /*b240*/  FMUL R215, R215, R14 ;  /* 0x0000000ed7d77220 */ /* 0x000fe20000400000 */
[----:B------:R-:W-:Y:S01]  /*b250*/  FMUL R181, R181, R15 ;  /* 0x0000000fb5b57220 */ /* 0x000fe20000400000 */
[----:B------:R-:W-:Y:S01]  /*b260*/  FMUL R183, R183, R12 ;  /* 0x0000000cb7b77220 */ /* 0x000fe20000400000 */
[----:B------:R-:W-:-:S02]  /*b270*/  PRMT R28, R216, R226, R29 ;  /* 0x000000e2d81c7216 */ /* 0x000fc4000000001d */
[-C--:B------:R-:W-:Y:S02]  /*b280*/  PRMT R44, R45, R226.reuse, R234 ;  /* 0x000000e22d2c7216 */ /* 0x080fe400000000ea */
[-C--:B------:R-:W-:Y:S02]  /*b290*/  PRMT R46, R47, R226.reuse, R228 ;  /* 0x000000e22f2e7216 */ /* 0x080fe400000000e4 */
[-C--:B------:R-:W-:Y:S02]  /*b2a0*/  PRMT R48, R49, R226.reuse, R225 ;  /* 0x000000e231307216 */ /* 0x080fe400000000e1 */
[-C--:B------:R-:W-:Y:S02]  /*b2b0*/  PRMT R50, R51, R226.reuse, R222 ;  /* 0x000000e233327216 */ /* 0x080fe400000000de */
[----:B------:R-:W-:Y:S02]  /*b2c0*/  PRMT R54, R55, R226, R19 ;  /* 0x000000e237367216 */ /* 0x000fe40000000013 */
[----:B------:R-:W-:-:S02]  /*b2d0*/  PRMT R29, R216, R217, R29 ;  /* 0x000000d9d81d7216 */ /* 0x000fc4000000001d */
[-C--:B------:R-:W-:Y:S02]  /*b2e0*/  PRMT R45, R45, R217.reuse, R234 ;  /* 0x000000d92d2d7216 */ /* 0x080fe400000000ea */
[-C--:B------:R-:W-:Y:S02]  /*b2f0*/  PRMT R47, R47, R217.reuse, R228 ;  /* 0x000000d92f2f7216 */ /* 0x080fe400000000e4 */
[-C--:B------:R-:W-:Y:S02]  /*b300*/  PRMT R49, R49, R217.reuse, R225 ;  /* 0x000000d931317216 */ /* 0x080fe400000000e1 */
[-C--:B------:R-:W-:Y:S02]  /*b310*/  PRMT R51, R51, R217.reuse, R222 ;  /* 0x000000d933337216 */ /* 0x080fe400000000de */
[----:B------:R-:W-:Y:S01]  /*b320*/  PRMT R55, R55, R217, R19 ;  /* 0x000000d937377216 */ /* 0x000fe20000000013 */
[----:B------:R-:W-:Y:S06]  /*b330*/  BAR.SYNC.DEFER_BLOCKING 0x0 ;  /* 0x0000000000007b1d */ /* 0x000fec0000010000 */
[----:B------:R-:W-:-:S06]  /*b340*/  WARPGROUP.ARRIVE ;  /* 0x00000000000079c5 */ /* 0x000fcc0000000000 */
[----:B------:R-:W-:Y:S01]  /*b350*/  QGMMA.64x64x32.F32.E4M3.E4M3 R184, R24, gdesc[UR40], R184 ;  /* 0x00e0002818b87df3 */ /* 0x000fe200087008b8 */
[----:B------:R-:W-:-:S03]  /*b360*/  FADD R19, R239, R248 ;  /* 0x000000f8ef137221 */ /* 0x000fc60000000000 */
[----:B------:R-:W-:Y:S01]  /*b370*/  QGMMA.64x64x32.F32.E4M3.E4M3 R184, R28, gdesc[UR28], R184 ;  /* 0x00e0001c1cb87df3 */ /* 0x000fe200087008b8 */
[----:B------:R-:W-:-:S04]  /*b380*/  FADD R19, R246, R19 ;  /* 0x00000013f6137221 */ /* 0x000fc80000000000 */
[----:B------:R-:W-:-:S04]  /*b390*/  FADD R19, R241, R19 ;  /* 0x00000013f1137221 */ /* 0x000fc80000000000 */
[----:B------:R-:W-:Y:S02]  /*b3a0*/  FADD R19, R2, R19 ;  /* 0x0000001302137221 */ /* 0x000fe40000000000 */
[----:B------:R1:W5:Y:S02]  /*b3b0*/  LDL.LU R2, [R1+0x444] ;  /* 0x0004440001027983 */ /* 0x0003640000300800 */
[----:B------:R-:W-:Y:S02]  /*b3c0*/  FADD R19, R4, R19 ;  /* 0x0000001304137221 */ /* 0x000fe40000000000 */
[----:B------:R1:W5:Y:S02]  /*b3d0*/  LDL.LU R4, [R1+0x440] ;  /* 0x0004400001047983 */ /* 0x0003640000300800 */
[----:B------:R-:W-:Y:S02]  /*b3e0*/  FADD R19, R3, R19 ;  /* 0x0000001303137221 */ /* 0x000fe40000000000 */
[----:B------:R1:W5:Y:S02]  /*b3f0*/  LDL.LU R3, [R1+0x43c] ;  /* 0x00043c0001037983 */ /* 0x0003640000300800 */
[----:B------:R-:W-:-:S02]  /*b400*/  FADD R19, R0, R19 ;  /* 0x0000001300137221 */ /* 0x000fc40000000000 */
[----:B------:R-:W2:Y:S02]  /*b410*/  LDL.LU R0, [R1+0x438] ;  /* 0x0004380001007983 */ /* 0x000ea40000300800 */
[----:B------:R-:W-:Y:S02]  /*b420*/  FADD R19, R9, R19 ;  /* 0x0000001309137221 */ /* 0x000fe40000000000 */
[----:B------:R-:W3:Y:S02]  /*b430*/  LDL.LU R9, [R1+0x434] ;  /* 0x0004340001097983 */ /* 0x000ee40000300800 */
[----:B------:R-:W-:Y:S02]  /*b440*/  FADD R19, R10, R19 ;  /* 0x000000130a137221 */ /* 0x000fe40000000000 */
[----:B------:R-:W4:Y:S02]  /*b450*/  LDL.LU R10, [R1+0x430] ;  /* 0x00043000010a7983 */ /* 0x000f240000300800 */
[----:B------:R-:W-:-:S02]  /*b460*/  FADD R19, R11, R19 ;  /* 0x000000130b137221 */ /* 0x000fc40000000000 */
[----:B------:R-:W4:Y:S01]  /*b470*/  LDL.LU R11, [R1+0x42c] ;  /* 0x00042c00010b7983 */ /* 0x000f220000300800 */
[----:B------:R-:W-:Y:S04]  /*b480*/  QGMMA.64x64x32.F32.E4M3.E4M3 R184, R32, gdesc[UR24], R184 ;  /* 0x00e0001820b87df3 */ /* 0x000fe800087008b8 */
[----:B------:R-:W-:Y:S04]  /*b490*/  QGMMA.64x64x32.F32.E4M3.E4M3 R184, R36, gdesc[UR20], R184 ;  /* 0x00e0001424b87df3 */ /* 0x000fe800087008b8 */
[----:B------:R-:W-:Y:S01]  /*b4a0*/  QGMMA.64x64x32.F32.E4M3.E4M3 R152, R40, gdesc[UR40], R152 ;  /* 0x00e0002828987df3 */ /* 0x000fe20008700898 */
[----:B------:R-:W-:Y:S01]  /*b4b0*/  FADD R21, R21, R88 ;  /* 0x0000005815157221 */ /* 0x000fe20000000000 */
[----:B------:R-:W-:Y:S01]  /*b4c0*/  FADD R120, R120, R121 ;  /* 0x0000007978787221 */ /* 0x000fe20000000000 */
[----:B------:R-:W-:-:S02]  /*b4d0*/  FADD R136, R136, R140 ;  /* 0x0000008c88887221 */ /* 0x000fc40000000000 */
[----:B------:R-:W-:Y:S01]  /*b4e0*/  FADD R21, R89, R21 ;  /* 0x0000001559157221 */ /* 0x000fe20000000000 */
[----:B------:R-:W-:Y:S01]  /*b4f0*/  FADD R120, R122, R120 ;  /* 0x000000787a787221 */ /* 0x000fe20000000000 */
[----:B------:R-:W-:Y:S02]  /*b500*/  FADD R136, R141, R136 ;  /* 0x000000888d887221 */ /* 0x000fe40000000000 */
[----:B------:R-:W-:Y:S01]  /*b510*/  FADD R21, R90, R21 ;  /* 0x000000155a157221 */ /* 0x000fe20000000000 */
[----:B------:R-:W-:Y:S01]  /*b520*/  FADD R120, R123, R120 ;  /* 0x000000787b787221 */ /* 0x000fe20000000000 */
[----:B------:R-:W-:Y:S02]  /*b530*/  FADD R136, R142, R136 ;  /* 0x000000888e887221 */ /* 0x000fe40000000000 */
        /* <DEDUP_REMOVED lines=8> */
[----:B------:R-:W-:Y:S01]  /*b5c0*/  FADD R136, R145, R136 ;  /* 0x0000008891887221 */ /* 0x000fe20000000000 */
        /* <DEDUP_REMOVED lines=10> */
[----:B------:R-:W-:Y:S01]  /*b670*/  FADD R19, R251, R19 ;  /* 0x00000013fb137221 */ /* 0x000fe20000000000 */
[----:B------:R-:W-:Y:S01]  /*b680*/  FADD R21, R97, R21 ;  /* 0x0000001561157221 */ /* 0x000fe20000000000 */
[----:B------:R-:W-:Y:S01]  /*b690*/  FADD R120, R130, R120 ;  /* 0x0000007882787221 */ /* 0x000fe20000000000 */
[----:B------:R-:W-:Y:S01]  /*b6a0*/  FADD R136, R147, R136 ;  /* 0x0000008893887221 */ /* 0x000fe20000000000 */
[----:B------:R-:W0:Y:S01]  /*b6b0*/  LDC R22, c[0x0][0x280] ;  /* 0x0000a000ff167b82 */ /* 0x000e220000000800 */
[----:B------:R-:W-:Y:S01]  /*b6c0*/  FADD R21, R98, R21 ;  /* 0x0000001562157221 */ /* 0x000fe20000000000 */
        /* <DEDUP_REMOVED lines=29> */
[----:B------:R-:W-:Y:S01]  /*b8a0*/  QGMMA.64x64x32.F32.E4M3.E4M3 R152, R48, gdesc[UR24], R152 ;  /* 0x00e0001830987df3 */ /* 0x000fe20008700898 */
        /* <DEDUP_REMOVED lines=52> */
[----:B------:R-:W-:-:S02]  /*bbf0*/  FADD R136, R85, R136 ;  /* 0x0000008855887221 */ /* 0x000fc40000000000 */
[----:B------:R-:W1:Y:S01]  /*bc00*/  SHFL.BFLY PT, R16, R21, 0x2, 0x1f ;  /* 0x0c401f0015107f89 */ /* 0x000e6200000e0000 */
[----:B------:R-:W-:Y:S03]  /*bc10*/  QGMMA.64x64x32.F32.E4M3.E4M3 R152, R52, gdesc[UR20], R152, gsb0 ;  /* 0x00e0001434987df3 */ /* 0x000fe60008000898 */
[----:B------:R-:W0:Y:S04]  /*bc20*/  SHFL.BFLY PT, R8, R19, 0x2, 0x1f ;  /* 0x0c401f0013087f89 */ /* 0x000e2800000e0000 */
[----:B------:R-:W0:Y:S04]  /*bc30*/  SHFL.BFLY PT, R5, R136, 0x2, 0x1f ;  /* 0x0c401f0088057f89 */ /* 0x000e2800000e0000 */
[----:B------:R-:W0:Y:S01]  /*bc40*/  SHFL.BFLY PT, R7, R120, 0x2, 0x1f ;  /* 0x0c401f0078077f89 */ /* 0x000e2200000e0000 */
[----:B-1----:R-:W-:-:S05]  /*bc50*/  FADD R16, R21, R16 ;  /* 0x0000001015107221 */ /* 0x002fca0000000000 */
[----:B------:R-:W1:Y:S01]  /*bc60*/  SHFL.BFLY PT, R18, R16, 0x1, 0x1f ;  /* 0x0c201f0010127f89 */ /* 0x000e6200000e0000 */
[----:B0-----:R-:W-:Y:S01]  /*bc70*/  FADD R8, R19, R8 ;  /* 0x0000000813087221 */ /* 0x001fe20000000000 */
[----:B------:R-:W-:Y:S01]  /*bc80*/  FADD R5, R136, R5 ;  /* 0x0000000588057221 */ /* 0x000fe20000000000 */
[----:B------:R-:W-:-:S03]  /*bc90*/  FADD R7, R120, R7 ;  /* 0x0000000778077221 */ /* 0x000fc60000000000 */
[----:B------:R-:W0:Y:S04]  /*bca0*/  SHFL.BFLY PT, R19, R8, 0x1, 0x1f ;  /* 0x0c201f0008137f89 */ /* 0x000e2800000e0000 */
[----:B------:R-:W0:Y:S04]  /*bcb0*/  SHFL.BFLY PT, R20, R5, 0x1, 0x1f ;  /* 0x0c201f0005147f89 */ /* 0x000e2800000e0000 */
[----:B------:R-:W0:Y:S01]  /*bcc0*/  SHFL.BFLY PT, R21, R7, 0x1, 0x1f ;  /* 0x0c201f0007157f89 */ /* 0x000e2200000e0000 */
[----:B------:R-:W-:-:S06]  /*bcd0*/  UIADD3 UR6, UR6, 0x80, URZ ;  /* 0x0000008006067890 */ /* 0x000fcc000fffe03f */
[----:B------:R-:W-:Y:S01]  /*bce0*/  ISETP.LE.AND P1, PT, R22, UR6, PT ;  /* 0x0000000616007c0c */ /* 0x000fe2000bf23270 */
[----:B-1----:R-:W-:Y:S01]  /*bcf0*/  FADD R18, R16, R18 ;  /* 0x0000001210127221 */ /* 0x002fe20000000000 */
[----:B------:R-:W-:Y:S02]  /*bd00*/  ULEA UR4, UR24, UR4, 0x7 ;  /* 0x0000000418047291 */ /* 0x000fe4000f8e383f */
[----:B------:R-:W-:Y:S01]  /*bd10*/  ULEA UR5, UR25, UR5, 0x7 ;  /* 0x0000000519057291 */ /* 0x000fe2000f8e383f */
[----:B--2---:R-:W-:Y:S01]  /*bd20*/  FFMA R0, R13, R0, R18 ;  /* 0x000000000d007223 */ /* 0x004fe20000000012 */
[----:B0-----:R-:W-:Y:S01]  /*bd30*/  FADD R19, R8, R19 ;  /* 0x0000001308137221 */ /* 0x001fe20000000000 */
[----:B------:R-:W-:Y:S01]  /*bd40*/  FADD R20, R5, R20 ;  /* 0x0000001405147221 */ /* 0x000fe20000000000 */
[----:B------:R-:W-:Y:S02]  /*bd50*/  FADD R21, R7, R21 ;  /* 0x0000001507157221 */ /* 0x000fe40000000000 */
[----:B---3--:R-:W-:Y:S01]  /*bd60*/  FFMA R9, R14, R9, R19 ;  /* 0x000000090e097223 */ /* 0x008fe20000000013 */
[----:B----4-:R-:W-:Y:S01]  /*bd70*/  FFMA R10, R15, R10, R20 ;  /* 0x0000000a0f0a7223 */ /* 0x010fe20000000014 */
[----:B------:R-:W-:-:S02]  /*bd80*/  IMAD.MOV.U32 R5, RZ, RZ, R118 ;  /* 0x000000ffff057224 */ /* 0x000fc400078e0076 */
[----:B------:R-:W-:Y:S01]  /*bd90*/  FFMA R11, R12, R11, R21 ;  /* 0x0000000b0c0b7223 */ /* 0x000fe20000000015 */
[----:B------:R-:W-:Y:S02]  /*bda0*/  IMAD.MOV.U32 R7, RZ, RZ, R137 ;  /* 0x000000ffff077224 */ /* 0x000fe400078e0089 */
[----:B------:R-:W-:Y:S02]  /*bdb0*/  IMAD.MOV.U32 R8, RZ, RZ, R17 ;  /* 0x000000ffff087224 */ /* 0x000fe400078e0011 */
[----:B------:R-:W-:Y:S01]  /*bdc0*/  IMAD.MOV.U32 R13, RZ, RZ, R118 ;  /* 0x000000ffff0d7224 */ /* 0x000fe200078e0076 */
[----:B------:R-:W-:Y:S02]  /*bdd0*/  WARPGROUP.DEPBAR.LE gsb0, 0x0 ;  /* 0x00008000000079c5 */ /* 0x000fe40000010000 */
[----:B------:R-:W-:Y:S02]  /*bde0*/  IMAD.MOV.U32 R12, RZ, RZ, R137 ;  /* 0x000000ffff0c7224 */ /* 0x000fe400078e0089 */
[----:B------:R-:W-:-:S02]  /*bdf0*/  IMAD.MOV.U32 R15, RZ, RZ, R6 ;  /* 0x000000ffff0f7224 */ /* 0x000fc400078e0006 */
[----:B------:R-:W-:Y:S01]  /*be00*/  IMAD.MOV.U32 R14, RZ, RZ, R17 ;  /* 0x000000ffff0e7224 */ /* 0x000fe200078e0011 */
[----:B------:R-:W-:Y:S06]  /*be10*/  @!P1 BRA `(.L_x_1) ;  /* 0xffffff8400a49947 */ /* 0x000fec000383ffff */
.L_x_0:
[----:B-----5:R-:W0:Y:S01]  /*be20*/  S2R R2, SR_TID.X ;  /* 0x0000000000027919 */ /* 0x020e220000002100 */
[----:B------:R-:W-:Y:S02]  /*be30*/  IMAD.MOV.U32 R24, RZ, RZ, R11 ;  /* 0x000000ffff187224 */ /* 0x000fe400078e000b */
[----:B------:R-:W-:Y:S01]  /*be40*/  FMUL R11, R182, 0.25 ;  /* 0x3e800000b60b7820 */ /* 0x000fe20000400000 */
[----:B------:R-:W-:Y:S02]  /*be50*/  IMAD.MOV.U32 R91, RZ, RZ, R10 ;  /* 0x000000ffff5b7224 */ /* 0x000fe400078e000a */
[----:B------:R-:W-:Y:S01]  /*be60*/  FMUL R10, R181, 0.25 ;  /* 0x3e800000b50a7820 */ /* 0x000fe20000400000 */
[----:B------:R-:W-:Y:S01]  /*be70*/  IMAD.MOV.U32 R52, RZ, RZ, R9 ;  /* 0x000000ffff347224 */ /* 0x000fe200078e0009 */
[----:B------:R-:W-:Y:S01]  /*be80*/  FSETP.GT.AND P3, PT, |R24|, 8.50705917302346158658e+37, PT ;  /* 0x7e8000001800780b */ /* 0x000fe20003f64200 */
[----:B------:R-:W-:Y:S01]  /*be90*/  IMAD.MOV.U32 R93, RZ, RZ, R0 ;  /* 0x000000ffff5d7224 */ /* 0x000fe200078e0000 */
[----:B------:R-:W-:Y:S01]  /*bea0*/  FSETP.GT.AND P1, PT, |R91|, 8.50705917302346158658e+37, PT ;  /* 0x7e8000005b00780b */ /* 0x000fe20003f24200 */
[----:B------:R-:W-:Y:S01]  /*beb0*/  FMUL R0, R213, 0.25 ;  /* 0x3e800000d5007820 */ /* 0x000fe20000400000 */
[----:B------:R-:W-:Y:S01]  /*bec0*/  FSEL R27, R11, R182, P3 ;  /* 0x000000b60b1b7208 */ /* 0x000fe20001800000 */
[----:B------:R-:W-:Y:S01]  /*bed0*/  FMUL R11, R174, 0.25 ;  /* 0x3e800000ae0b7820 */ /* 0x000fe20000400000 */
[----:B------:R-:W-:Y:S01]  /*bee0*/  FSEL R181, R10, R181, P1 ;  /* 0x000000b50ab57208 */ /* 0x000fe20000800000 */
[----:B------:R-:W-:Y:S01]  /*bef0*/  FMUL R10, R173, 0.25 ;  /* 0x3e800000ad0a7820 */ /* 0x000fe20000400000 */
[----:B------:R-:W-:Y:S01]  /*bf00*/  FSETP.GT.AND P2, PT, |R52|, 8.50705917302346158658e+37, PT ;  /* 0x7e8000003400780b */ /* 0x000fe20003f44200 */
[----:B------:R-:W-:Y:S01]  /*bf10*/  FMUL R16, R175, 0.25 ;  /* 0x3e800000af107820 */ /* 0x000fe20000400000 */
[----:B------:R-:W-:Y:S01]  /*bf20*/  FSEL R35, R11, R174, P3 ;  /* 0x000000ae0b237208 */ /* 0x000fe20001800000 */
[----:B------:R-:W-:Y:S01]  /*bf30*/  FMUL R11, R162, 0.25 ;  /* 0x3e800000a20b7820 */ /* 0x000fe20000400000 */
[----:B------:R-:W-:Y:S01]  /*bf40*/  FSEL R173, R10, R173, P1 ;  /* 0x000000ad0aad7208 */ /* 0x000fe20000800000 */
[----:B------:R-:W-:Y:S01]  /*bf50*/  FMUL R10, R161, 0.25 ;  /* 0x3e800000a10a7820 */ /* 0x000fe20000400000 */
[----:B------:R-:W-:Y:S01]  /*bf60*/  FSETP.GT.AND P0, PT, |R93|, 8.50705917302346158658e+37, PT ;  /* 0x7e8000005d00780b */ /* 0x000fe20003f04200 */
[----:B------:R-:W-:Y:S01]  /*bf70*/  FMUL R17, R52, 8388608 ;  /* 0x4b00000034117820 */ /* 0x000fe20000400000 */
[----:B------:R-:W-:Y:S01]  /*bf80*/  FSEL R47, R11, R162, P3 ;  /* 0x000000a20b2f7208 */ /* 0x000fe20001800000 */
[----:B------:R-:W-:Y:S01]  /*bf90*/  FMUL R11, R180, 0.25 ;  /* 0x3e800000b40b7820 */ /* 0x000fe20000400000 */
        /* <DEDUP_REMOVED lines=8> */
[C---:B0-----:R-:W-:Y:S01]  /*c020*/  IMAD.SHL.U32 R12, R2.reuse, 0x4, RZ ;  /* 0x00000004020c7824 */ /* 0x041fe200078e00ff */
[----:B------:R-:W-:Y:S01]  /*c030*/  SHF.R.U32.HI R14, RZ, 0x1, R2 ;  /* 0x00000001ff0e7819 */ /* 0x000fe20000011602 */
[C---:B------:R-:W-:Y:S01]  /*c040*/  IMAD.SHL.U32 R15, R2.reuse, 0x8, RZ ;  /* 0x00000008020f7824 */ /* 0x040fe200078e00ff */
[----:B------:R-:W-:Y:S01]  /*c050*/  FSEL R37, R11, R172, P1 ;  /* 0x000000ac0b257208 */ /* 0x000fe20000800000 */
[----:B------:R-:W-:Y:S01]  /*c060*/  IMAD.SHL.U32 R3, R2, 0x10, RZ ;  /* 0x0000001002037824 */ /* 0x000fe200078e00ff */
[----:B------:R-:W-:Y:S01]  /*c070*/  LOP3.LUT R13, R12, 0x1c0, RZ, 0xc0, !PT ;  /* 0x000001c00c0d7812 */ /* 0x000fe200078ec0ff */
[----:B------:R-:W-:Y:S01]  /*c080*/  IMAD.SHL.U32 R4, R2, 0x40, RZ ;  /* 0x0000004002047824 */ /* 0x000fe200078e00ff */
[----:B------:R-:W-:Y:S01]  /*c090*/  LOP3.LUT R12, R15, 0x38, RZ, 0xc0, !PT ;  /* 0x000000380f0c7812 */ /* 0x000fe200078ec0ff */
[----:B------:R-:W-:Y:S01]  /*c0a0*/  FMUL R11, R164, 0.25 ;  /* 0x3e800000a40b7820 */ /* 0x000fe20000400000 */
[----:B------:R-:W-:Y:S01]  /*c0b0*/  LOP3.LUT R3, R3, 0xf0, RZ, 0xc0, !PT ;  /* 0x000000f003037812 */ /* 0x000fe200078ec0ff */
[----:B------:R-:W-:Y:S01]  /*c0c0*/  FMUL R9, R152, 0.25 ;  /* 0x3e80000098097820 */ /* 0x000fe20000400000 */
[----:B------:R-:W-:Y:S01]  /*c0d0*/  LOP3.LUT R4, R4, 0x400, RZ, 0xc0, !PT ;  /* 0x0000040004047812 */ /* 0x000fe200078ec0ff */
[----:B------:R-:W-:Y:S01]  /*c0e0*/  BAR.SYNC.DEFER_BLOCKING 0x0 ;  /* 0x0000000000007b1d */ /* 0x000fe20000010000 */
[----:B------:R-:W-:Y:S01]  /*c0f0*/  IADD3 R13, R13, UR17, R12 ;  /* 0x000000110d0d7c10 */ /* 0x000fe2000fffe00c */
[----:B------:R-:W-:Y:S01]  /*c100*/  FMUL R12, R183, 0.25 ;  /* 0x3e800000b70c7820 */ /* 0x000fe20000400000 */
[----:B------:R-:W-:-:S02]  /*c110*/  IADD3 R3, R4, UR17, R3 ;  /* 0x0000001104037c10 */ /* 0x000fc4000fffe003 */
[----:B------:R-:W-:Y:S01]  /*c120*/  LOP3.LUT R4, R15, 0x300, RZ, 0xc0, !PT ;  /* 0x000003000f047812 */ /* 0x000fe200078ec0ff */
[----:B------:R-:W-:Y:S01]  /*c130*/  FMUL R15, R166, 0.25 ;  /* 0x3e800000a60f7820 */ /* 0x000fe20000400000 */
[----:B------:R-:W-:Y:S01]  /*c140*/  LOP3.LUT R14, R14, 0x4, RZ, 0xc0, !PT ;  /* 0x000000040e0e7812 */ /* 0x000fe200078ec0ff */
[----:B------:R-:W0:Y:S01]  /*c150*/  S2R R218, SR_TID.X ;  /* 0x0000000000da7919 */ /* 0x000e220000002100 */
[----:B------:R-:W-:Y:S01]  /*c160*/  FSEL R183, R12, R183, P3 ;  /* 0x000000b70cb77208 */ /* 0x000fe20001800000 */
[----:B------:R-:W-:Y:S01]  /*c170*/  FMUL R12, R171, 0.25 ;  /* 0x3e800000ab0c7820 */ /* 0x000fe20000400000 */
[----:B------:R-:W-:Y:S01]  /*c180*/  IMAD.IADD R4, R4, 0x1, R3 ;  /* 0x0000000104047824 */ /* 0x000fe200078e0203 */
[----:B------:R-:W-:Y:S01]  /*c190*/  FSEL R45, R11, R164, P1 ;  /* 0x000000a40b2d7208 */ /* 0x000fe20000800000 */
[----:B------:R-:W-:Y:S02]  /*c1a0*/  IMAD.IADD R3, R14, 0x1, R13 ;  /* 0x000000010e037824 */ /* 0x000fe400078e020d */
[----:B------:R-:W-:Y:S01]  /*c1b0*/  FMUL R13, R178, 0.25 ;  /* 0x3e800000b20d7820 */ /* 0x000fe20000400000 */
[----:B------:R-:W-:Y:S01]  /*c1c0*/  FSEL R171, R12, R171, P3 ;  /* 0x000000ab0cab7208 */ /* 0x000fe20001800000 */
[----:B------:R-:W-:Y:S01]  /*c1d0*/  FMUL R12, R163, 0.25 ;  /* 0x3e800000a30c7820 */ /* 0x000fe20000400000 */
        /* <DEDUP_REMOVED lines=60> */
[----:B------:R-:W-:Y:S01]  /*c5a0*/  FSETP.GEU.AND P6, PT, R52, 1.175494350822287508e-38, PT ;  /* 0x008000003400780b */ /* 0x000fe20003fce000 */
[----:B------:R-:W1:Y:S01]  /*c5b0*/  S2R R216, SR_CTAID.X ;  /* 0x0000000000d87919 */ /* 0x000e620000002500 */
[----:B------:R-:W-:Y:S01]  /*c5c0*/  FSEL R155, R16, R155, P3 ;  /* 0x0000009b109b7208 */ /* 0x000fe20001800000 */
[----:B------:R-:W-:Y:S01]  /*c5d0*/  FMUL R16, R93, 8388608 ;  /* 0x4b0000005d107820 */ /* 0x000fe20000400000 */
[----:B------:R-:W-:Y:S01]  /*c5e0*/  FSEL R185, R10, R185, P0 ;  /* 0x000000b90ab97208 */ /* 0x000fe20000000000 */
[----:B------:R-:W-:Y:S01]  /*c5f0*/  FMUL R10, R91, 8388608 ;  /* 0x4b0000005b0a7820 */ /* 0x000fe20000400000 */
[----:B------:R-:W-:Y:S01]  /*c600*/  FSEL R69, R13, R204, P0 ;  /* 0x000000cc0d457208 */ /* 0x000fe20000000000 */
[----:B------:R-:W-:Y:S01]  /*c610*/  FMUL R13, R184, 0.25 ;  /* 0x3e800000b80d7820 */ /* 0x000fe20000400000 */
[----:B------:R-:W-:Y:S01]  /*c620*/  FSETP.GEU.AND P4, PT, R93, 1.175494350822287508e-38, PT ;  /* 0x008000005d00780b */ /* 0x000fe20003f8e000 */
[----:B------:R-:W-:Y:S01]  /*c630*/  ULDC.64 UR4, c[0x0][0x270] ;  /* 0x00009c0000047ab9 */ /* 0x000fe20000000a00 */
[----:B------:R-:W-:Y:S01]  /*c640*/  FSETP.GEU.AND P5, PT, R91, 1.175494350822287508e-38, PT ;  /* 0x008000005b00780b */ /* 0x000fe20003fae000 */
[----:B------:R-:W-:Y:S01]  /*c650*/  UIMAD UR4, UR16, UR4, URZ ;  /* 0x00000004100472a4 */ /* 0x000fe2000f8e023f */
[----:B------:R-:W-:Y:S01]  /*c660*/  FSEL R179, R14, R179, P3 ;  /* 0x000000b30eb37208 */ /* 0x000fe20001800000 */
[----:B------:R-:W-:Y:S01]  /*c670*/  FMUL R14, R167, 0.25 ;  /* 0x3e800000a70e7820 */ /* 0x000fe20000400000 */
[----:B------:R-:W-:-:S02]  /*c680*/  FSEL R17, R17, R52, !P6 ;  /* 0x0000003411117208 */ /* 0x000fc40007000000 */
[----:B------:R-:W-:Y:S01]  /*c690*/  FSEL R55, R15, R154, P3 ;  /* 0x0000009a0f377208 */ /* 0x000fe20001800000 */
[----:B------:R-:W-:Y:S01]  /*c6a0*/  FMUL R15, R156, 0.25 ;  /* 0x3e8000009c0f7820 */ /* 0x000fe20000400000 */
[----:B------:R-:W-:Y:S02]  /*c6b0*/  FSEL R193, R12, R193, P0 ;  /* 0x000000c10cc17208 */ /* 0x000fe40000000000 */
[----:B------:R-:W-:Y:S02]  /*c6c0*/  FSEL R189, R0, R189, P0 ;  /* 0x000000bd00bd7208 */ /* 0x000fe40000000000 */
[----:B------:R-:W-:Y:S01]  /*c6d0*/  FSEL R85, R11, R188, P0 ;  /* 0x000000bc0b557208 */ /* 0x000fe20000000000 */
[----:B------:R-:W-:Y:S01]  /*c6e0*/  FMUL R11, R24, 8388608 ;  /* 0x4b000000180b7820 */ /* 0x000fe20000400000 */
[----:B------:R-:W-:Y:S02]  /*c6f0*/  FSEL R12, RZ, -23, P6 ;  /* 0xc1b80000ff0c7808 */ /* 0x000fe40003000000 */
[----:B------:R-:W-:-:S02]  /*c700*/  FSEL R16, R16, R93, !P4 ;  /* 0x0000005d10107208 */ /* 0x000fc40006000000 */
[----:B------:R-:W-:Y:S02]  /*c710*/  FSEL R0, RZ, -23, P4 ;  /* 0xc1b80000ff007808 */ /* 0x000fe40002000000 */
[----:B------:R-:W-:Y:S02]  /*c720*/  FSETP.GEU.AND P6, PT, |R24|, 1.175494350822287508e-38, PT ;  /* 0x008000001800780b */ /* 0x000fe40003fce200 */
[----:B------:R-:W-:Y:S02]  /*c730*/  FSEL R10, R10, R91, !P5 ;  /* 0x0000005b0a0a7208 */ /* 0x000fe40006800000 */
[----:B------:R-:W-:Y:S01]  /*c740*/  FSEL R89, R13, R184, P0 ;  /* 0x000000b80d597208 */ /* 0x000fe20000000000 */
[----:B------:R-:W-:Y:S01]  /*c750*/  VIADD R13, R17, 0xc0cafb0d ;  /* 0xc0cafb0d110d7836 */ /* 0x000fe20000000000 */
[----:B------:R-:W-:Y:S02]  /*c760*/  FSETP.GEU.AND P4, PT, R24, 1.175494350822287508e-38, PT ;  /* 0x008000001800780b */ /* 0x000fe40003f8e000 */
[----:B------:R-:W-:Y:S01]  /*c770*/  FSEL R167, R14, R167, P3 ;  /* 0x000000a70ea77208 */ /* 0x000fe20001800000 */
[----:B------:R-:W-:Y:S01]  /*c780*/  FMUL R14, R159, 0.25 ;  /* 0x3e8000009f0e7820 */ /* 0x000fe20000400000 */
[----:B------:R-:W-:Y:S01]  /*c790*/  FSEL R53, R15, R156, P1 ;  /* 0x0000009c0f357208 */ /* 0x000fe20000800000 */
[----:B------:R-:W-:Y:S01]  /*c7a0*/  VIADD R15, R10, 0xc0cafb0d ;  /* 0xc0cafb0d0a0f7836 */ /* 0x000fe20000000000 */
[----:B------:R-:W-:Y:S01]  /*c7b0*/  FSEL R11, R11, R24, !P4 ;  /* 0x000000180b0b7208 */ /* 0x000fe20006000000 */
[----:B------:R-:W-:Y:S01]  /*c7c0*/  @P3 FMUL R24, R24, 0.25 ;  /* 0x3e80000018183820 */ /* 0x000fe20000400000 */
[----:B------:R-:W-:Y:S01]  /*c7d0*/  LOP3.LUT R18, R13, 0xff800000, RZ, 0xc0, !PT ;  /* 0xff8000000d127812 */ /* 0x000fe200078ec0ff */
[----:B------:R-:W-:Y:S01]  /*c7e0*/  @!P6 FMUL R183, R183, 16777216 ;  /* 0x4b800000b7b7e820 */ /* 0x000fe20000400000 */
[----:B------:R-:W-:Y:S01]  /*c7f0*/  FSEL R159, R14, R159, P3 ;  /* 0x0000009f0e9f7208 */ /* 0x000fe20001800000 */
[----:B------:R-:W-:Y:S01]  /*c800*/  FMUL R14, R165, 0.25 ;  /* 0x3e800000a50e7820 */ /* 0x000fe20000400000 */
[----:B------:R-:W-:Y:S01]  /*c810*/  VIADD R19, R11, 0xc0cafb0d ;  /* 0xc0cafb0d0b137836 */ /* 0x000fe20000000000 */
[----:B------:R-:W-:Y:S01]  /*c820*/  LOP3.LUT R23, R15, 0xff800000, RZ, 0xc0, !PT ;  /* 0xff8000000f177812 */ /* 0x000fe200078ec0ff */
[----:B------:R-:W-:Y:S01]  /*c830*/  @!P6 FMUL R24, R24, 16777216 ;  /* 0x4b8000001818e820 */ /* 0x000fe20000400000 */
[----:B------:R-:W-:Y:S01]  /*c840*/  I2FP.F32.S32 R15, R18 ;  /* 0x00000012000f7245 */ /* 0x000fe20000201400 */
[----:B------:R-:W-:Y:S01]  /*c850*/  @!P6 FMUL R27, R27, 16777216 ;  /* 0x4b8000001b1be820 */ /* 0x000fe20000400000 */
[----:B------:R-:W-:Y:S01]  /*c860*/  FSEL R165, R14, R165, P1 ;  /* 0x000000a50ea57208 */ /* 0x000fe20000800000 */
[----:B------:R-:W-:Y:S01]  /*c870*/  FMUL R14, R211, 0.25 ;  /* 0x3e800000d30e7820 */ /* 0x000fe20000400000 */
[----:B------:R-:W-:Y:S01]  /*c880*/  LOP3.LUT R22, R19, 0xff800000, RZ, 0xc0, !PT ;  /* 0xff80000013167812 */ /* 0x000fe200078ec0ff */
[----:B------:R-:W-:Y:S01]  /*c890*/  FFMA.FTZ R19, R15, 1.1920928955078125e-07, R12 ;  /* 0x340000000f137823 */ /* 0x000fe2000001000c */
[----:B------:R-:W-:Y:S01]  /*c8a0*/  FSEL R57, R9, R152, P1 ;  /* 0x0000009809397208 */ /* 0x000fe20000800000 */
[----:B------:R-:W2:Y:S01]  /*c8b0*/  MUFU.RCP R12, R24 ;  /* 0x00000018000c7308 */ /* 0x000ea20000001000 */
[----:B------:R-:W-:Y:S01]  /*c8c0*/  FSETP.GEU.AND P3, PT, |R91|, 1.175494350822287508e-38, PT ;  /* 0x008000005b00780b */ /* 0x000fe20003f6e200 */
[----:B------:R-:W-:Y:S01]  /*c8d0*/  FMUL R9, R210, 0.25 ;  /* 0x3e800000d2097820 */ /* 0x000fe20000400000 */
[----:B------:R-:W-:Y:S01]  /*c8e0*/  FSEL R211, R14, R211, P2 ;  /* 0x000000d30ed37208 */ /* 0x000fe20001000000 */
[----:B------:R-:W-:Y:S01]  /*c8f0*/  FMUL R14, R191, 0.25 ;  /* 0x3e800000bf0e7820 */ /* 0x000fe20000400000 */
[----:B------:R-:W-:Y:S01]  /*c900*/  @P1 FMUL R91, R91, 0.25 ;  /* 0x3e8000005b5b1820 */ /* 0x000fe20000400000 */
[----:B------:R-:W-:Y:S01]  /*c910*/  FSEL R20, RZ, -23, P4 ;  /* 0xc1b80000ff147808 */ /* 0x000fe20002000000 */
[----:B------:R-:W-:Y:S01]  /*c920*/  @!P6 FMUL R179, R179, 16777216 ;  /* 0x4b800000b3b3e820 */ /* 0x000fe20000400000 */
[----:B------:R-:W-:Y:S01]  /*c930*/  FSEL R63, R9, R210, P2 ;  /* 0x000000d2093f7208 */ /* 0x000fe20001000000 */
[----:B------:R-:W-:Y:S01]  /*c940*/  FMUL R9, R198, 0.25 ;  /* 0x3e800000c6097820 */ /* 0x000fe20000400000 */
[----:B------:R-:W-:Y:S01]  /*c950*/  FSEL R191, R14, R191, P2 ;  /* 0x000000bf0ebf7208 */ /* 0x000fe20001000000 */
[----:B------:R-:W-:Y:S01]  /*c960*/  @!P6 FMUL R31, R31, 16777216 ;  /* 0x4b8000001f1fe820 */ /* 0x000fe20000400000 */
[----:B------:R-:W-:Y:S01]  /*c970*/  FSEL R14, RZ, -23, P5 ;  /* 0xc1b80000ff0e7808 */ /* 0x000fe20002800000 */
[----:B------:R-:W-:Y:S01]  /*c980*/  @!P6 FMUL R175, R175, 16777216 ;  /* 0x4b800000afafe820 */ /* 0x000fe20000400000 */
[----:B------:R-:W-:Y:S01]  /*c990*/  I2FP.F32.S32 R21, R23 ;  /* 0x0000001700157245 */ /* 0x000fe20000201400 */
[----:B------:R-:W-:Y:S01]  /*c9a0*/  @!P6 FMUL R35, R35, 16777216 ;  /* 0x4b8000002323e820 */ /* 0x000fe20000400000 */
[----:B------:R-:W-:Y:S01]  /*c9b0*/  I2FP.F32.S32 R25, R22 ;  /* 0x0000001600197245 */ /* 0x000fe20000201400 */
[----:B------:R-:W-:Y:S01]  /*c9c0*/  @!P6 FMUL R171, R171, 16777216 ;  /* 0x4b800000ababe820 */ /* 0x000fe20000400000 */
[----:B------:R-:W-:Y:S01]  /*c9d0*/  FSEL R75, R9, R198, P2 ;  /* 0x000000c6094b7208 */ /* 0x000fe20001000000 */
[----:B------:R-:W-:Y:S01]  /*c9e0*/  @!P6 FMUL R39, R39, 16777216 ;  /* 0x4b8000002727e820 */ /* 0x000fe20000400000 */
        /* <DEDUP_REMOVED lines=8> */
[----:B------:R-:W-:Y:S01]  /*ca70*/  FMUL R9, R190, 0.25 ;  /* 0x3e800000be097820 */ /* 0x000fe20000400000 */
[----:B------:R-:W-:Y:S01]  /*ca80*/  @!P3 FMUL R91, R91, 16777216 ;  /* 0x4b8000005b5bb820 */ /* 0x000fe20000400000 */
[----:B------:R-:W-:Y:S01]  /*ca90*/  FFMA.FTZ R116, R21, 1.1920928955078125e-07, R14 ;  /* 0x3400000015747823 */ /* 0x000fe2000001000e */
[----:B------:R-:W-:Y:S01]  /*caa0*/  FFMA.FTZ R120, R25, 1.1920928955078125e-07, R20 ;  /* 0x3400000019787823 */ /* 0x000fe20000010014 */
[C---:B--2---:R-:W-:Y:S01]  /*cab0*/  FMUL R183, R12.reuse, R183 ;  /* 0x000000b70cb77220 */ /* 0x044fe20000400000 */
[C---:B------:R-:W-:Y:S01]  /*cac0*/  FMUL R14, R12.reuse, R27 ;  /* 0x0000001b0c0e7220 */ /* 0x040fe20000400000 */
        /* <DEDUP_REMOVED lines=13> */
[----:B------:R-:W-:Y:S01]  /*cba0*/  FMUL R48, R12, R55 ;  /* 0x000000370c307220 */ /* 0x000fe20000400000 */
[----:B------:R-:W-:Y:S01]  /*cbb0*/  FSEL R83, R9, R190, P2 ;  /* 0x000000be09537208 */ /* 0x000fe20001000000 */
[----:B------:R-:W2:Y:S01]  /*cbc0*/  MUFU.RCP R12, R91 ;  /* 0x0000005b000c7308 */ /* 0x000ea20000001000 */
[----:B------:R-:W-:Y:S01]  /*cbd0*/  FSETP.GEU.AND P1, PT, |R52|, 1.175494350822287508e-38, PT ;  /* 0x008000003400780b */ /* 0x000fe20003f2e200 */
[----:B------:R-:W-:Y:S01]  /*cbe0*/  FMUL R9, R212, 0.25 ;  /* 0x3e800000d4097820 */ /* 0x000fe20000400000 */
[----:B------:R-:W-:Y:S01]  /*cbf0*/  @P2 FMUL R52, R52, 0.25 ;  /* 0x3e80000034342820 */ /* 0x000fe20000400000 */
[----:B------:R-:W-:Y:S01]  /*cc00*/  @!P3 FMUL R181, R181, 16777216 ;  /* 0x4b800000b5b5b820 */ /* 0x000fe20000400000 */
[----:B------:R-:W-:Y:S01]  /*cc10*/  @!P3 FMUL R29, R29, 16777216 ;  /* 0x4b8000001d1db820 */ /* 0x000fe20000400000 */
[----:B------:R-:W-:Y:S01]  /*cc20*/  @!P3 FMUL R177, R177, 16777216 ;  /* 0x4b800000b1b1b820 */ /* 0x000fe20000400000 */
[----:B------:R-:W-:Y:S01]  /*cc30*/  FSEL R61, R9, R212, P0 ;  /* 0x000000d4093d7208 */ /* 0x000fe20000000000 */
[----:B------:R-:W-:Y:S01]  /*cc40*/  FMUL R9, R200, 0.25 ;  /* 0x3e800000c8097820 */ /* 0x000fe20000400000 */
[----:B------:R-:W-:Y:S01]  /*cc50*/  @!P3 FMUL R33, R33, 16777216 ;  /* 0x4b8000002121b820 */ /* 0x000fe20000400000 */
[----:B------:R-:W-:Y:S01]  /*cc60*/  @!P3 FMUL R173, R173, 16777216 ;  /* 0x4b800000adadb820 */ /* 0x000fe20000400000 */
[----:B------:R-:W-:Y:S01]  /*cc70*/  @!P3 FMUL R37, R37, 16777216 ;  /* 0x4b8000002525b820 */ /* 0x000fe20000400000 */
        /* <DEDUP_REMOVED lines=32> */
[----:B------:R-:W-:-:S02]  /*ce80*/  VIADD R9, R16, 0xc0cafb0d ;  /* 0xc0cafb0d10097836 */ /* 0x000fc40000000000 */
[----:B------:R-:W-:Y:S01]  /*ce90*/  @P0 FMUL R93, R93, 0.25 ;  /* 0x3e8000005d5d0820 */ /* 0x000fe20000400000 */
[----:B------:R-:W-:Y:S01]  /*cea0*/  @!P1 FMUL R215, R215, 16777216 ;  /* 0x4b800000d7d79820 */ /* 0x000fe20000400000 */
[----:B------:R-:W-:Y:S01]  /*ceb0*/  @!P1 FMUL R59, R59, 16777216 ;  /* 0x4b8000003b3b9820 */ /* 0x000fe20000400000 */
[----:B------:R-:W-:Y:S01]  /*cec0*/  @!P1 FMUL R211, R211, 16777216 ;  /* 0x4b800000d3d39820 */ /* 0x000fe20000400000 */
[----:B------:R-:W-:Y:S01]  /*ced0*/  LOP3.LUT R9, R9, 0xff800000, RZ, 0xc0, !PT ;  /* 0xff80000009097812 */ /* 0x000fe200078ec0ff */
[----:B------:R-:W-:Y:S01]  /*cee0*/  @!P1 FMUL R63, R63, 16777216 ;  /* 0x4b8000003f3f9820 */ /* 0x000fe20000400000 */
[----:B------:R-:W-:Y:S01]  /*cef0*/  @!P1 FMUL R207, R207, 16777216 ;  /* 0x4b800000cfcf9820 */ /* 0x000fe20000400000 */
[----:B------:R-:W-:Y:S01]  /*cf00*/  @!P1 FMUL R67, R67, 16777216 ;  /* 0x4b80000043439820 */ /* 0x000fe20000400000 */
[----:B------:R-:W-:Y:S01]  /*cf10*/  I2FP.F32.S32 R13, R9 ;  /* 0x00000009000d7245 */ /* 0x000fe20000201400 */
        /* <DEDUP_REMOVED lines=28> */
[----:B------:R-:W-:Y:S01]  /*d0e0*/  @!P2 FMUL R189, R189, 16777216 ;  /* 0x4b800000bdbda820 */ /* 0x000fe20000400000 */
[----:B------:R-:W2:Y:S01]  /*d0f0*/  MUFU.RCP R12, R93 ;  /* 0x0000005d000c7308 */ /* 0x000ea20000001000 */
        /* <DEDUP_REMOVED lines=15> */
[----:B------:R-:W-:Y:S01]  /*d1f0*/  F2FP.SATFINITE.E4M3.F32.PACK_AB_MERGE_C R76, R191, R76, RZ ;  /* 0x0000004cbf4c723e */ /* 0x000fe200048070ff */
        /* <DEDUP_REMOVED lines=16> */
[----:B------:R-:W-:Y:S01]  /*d300*/  F2FP.SATFINITE.E4M3.F32.PACK_AB_MERGE_C R78, R189, R78, RZ ;  /* 0x0000004ebd4e723e */ /* 0x000fe200048070ff */
[----:B------:R-:W-:Y:S01]  /*d310*/  IMAD.IADD R9, R16, 0x1, -R9 ;  /* 0x0000000110097824 */ /* 0x000fe200078e0a09 */
[----:B------:R-:W-:Y:S01]  /*d320*/  F2FP.SATFINITE.E4M3.F32.PACK_AB_MERGE_C R46, R157, R46, RZ ;  /* 0x0000002e9d2e723e */ /* 0x000fe200048070ff */
[----:B------:R-:W-:Y:S01]  /*d330*/  IMAD.IADD R18, R17, 0x1, -R18 ;  /* 0x0000000111127824 */ /* 0x000fe200078e0a12 */
[----:B------:R-:W-:Y:S01]  /*d340*/  F2FP.SATFINITE.E4M3.F32.PACK_AB_MERGE_C R44, R159, R44, RZ ;  /* 0x0000002c9f2c723e */ /* 0x000fe200048070ff */
[----:B------:R-:W-:Y:S01]  /*d350*/  IMAD.MOV.U32 R27, RZ, RZ, 0x3dc6b27f ;  /* 0x3dc6b27fff1b7424 */ /* 0x000fe200078e00ff */
[----:B------:R-:W-:Y:S01]  /*d360*/  F2FP.SATFINITE.E4M3.F32.PACK_AB_MERGE_C R183, R183, R14, RZ ;  /* 0x0000000eb7b7723e */ /* 0x000fe200048070ff */
[----:B------:R-:W-:Y:S01]  /*d370*/  IMAD.IADD R23, R10, 0x1, -R23 ;  /* 0x000000010a177824 */ /* 0x000fe200078e0a17 */
[----:B------:R-:W-:Y:S01]  /*d380*/  F2FP.SATFINITE.E4M3.F32.PACK_AB_MERGE_C R12, R185, R12, R78 ;  /* 0x0000000cb90c723e */ /* 0x000fe2000480704e */
[----:B------:R-:W-:Y:S01]  /*d390*/  FADD R9, R9, -1 ;  /* 0xbf80000009097421 */ /* 0x000fe20000000000 */
[----:B------:R-:W-:Y:S01]  /*d3a0*/  F2FP.SATFINITE.E4M3.F32.PACK_AB_MERGE_C R13, R13, R80, R76 ;  /* 0x000000500d0d723e */ /* 0x000fe2000480704c */
[----:B------:R-:W-:Y:S01]  /*d3b0*/  IMAD.IADD R25, R11, 0x1, -R22 ;  /* 0x000000010b197824 */ /* 0x000fe200078e0a16 */
[----:B------:R-:W-:Y:S01]  /*d3c0*/  F2FP.SATFINITE.E4M3.F32.PACK_AB_MERGE_C R14, R153, R50, R46 ;  /* 0x00000032990e723e */ /* 0x000fe2000480702e */
[----:B------:R-:W-:Y:S01]  /*d3d0*/  FADD R22, R18, -1 ;  /* 0xbf80000012167421 */ /* 0x000fe20000000000 */
[----:B------:R-:W-:Y:S01]  /*d3e0*/  F2FP.SATFINITE.E4M3.F32.PACK_AB_MERGE_C R15, R15, R48, R44 ;  /* 0x000000300f0f723e */ /* 0x000fe2000480702c */
[-C--:B------:R-:W-:Y:S01]  /*d3f0*/  FFMA.FTZ R18, R9, R27.reuse, -0.16845393180847167969 ;  /* 0xbe2c7f3009127423 */ /* 0x080fe2000001001b */
[----:B------:R-:W-:Y:S01]  /*d400*/  LOP3.LUT R117, R2, 0x7f, RZ, 0xc0, !PT ;  /* 0x0000007f02757812 */ /* 0x000fe200078ec0ff */
[----:B------:R-:W2:Y:S01]  /*d410*/  LDC R89, c[0x0][0x278] ;  /* 0x00009e00ff597b82 */ /* 0x000ea20000000800 */
[----:B------:R-:W-:Y:S01]  /*d420*/  F2FP.SATFINITE.E4M3.F32.PACK_AB_MERGE_C R181, R181, R24, RZ ;  /* 0x00000018b5b5723e */ /* 0x000fe200048070ff */
[----:B------:R3:W-:Y:S01]  /*d430*/  STSM.16.M88.4 [R4], R12 ;  /* 0x0000000c04007844 */ /* 0x0007e20000000200 */
[----:B------:R-:W-:Y:S01]  /*d440*/  FADD R24, R23, -1 ;  /* 0xbf80000017187421 */ /* 0x000fe20000000000 */
[C---:B------:R-:W-:Y:S01]  /*d450*/  FFMA.FTZ R23, R22.reuse, R27, -0.16845393180847167969 ;  /* 0xbe2c7f3016177423 */ /* 0x040fe2000001001b */
[----:B------:R-:W-:Y:S01]  /*d460*/  LEA R117, R117, UR17, 0x4 ;  /* 0x0000001175757c11 */ /* 0x000fe2000f8e20ff */
[----:B------:R-:W-:Y:S01]  /*d470*/  FFMA.FTZ R18, R9, R18, 0.1716887056827545166 ;  /* 0x3e2fcf2a09127423 */ /* 0x000fe20000010012 */
[----:B------:R-:W-:Y:S01]  /*d480*/  F2FP.SATFINITE.E4M3.F32.PACK_AB_MERGE_C R30, R173, R30, RZ ;  /* 0x0000001ead1e723e */ /* 0x000fe200048070ff */
[C---:B------:R-:W-:Y:S01]  /*d490*/  FFMA.FTZ R23, R22.reuse, R23, 0.1716887056827545166 ;  /* 0x3e2fcf2a16177423 */ /* 0x040fe20000010017 */
[----:B------:R-:W-:Y:S01]  /*d4a0*/  F2FP.SATFINITE.E4M3.F32.PACK_AB_MERGE_C R29, R175, R26, RZ ;  /* 0x0000001aaf1d723e */ /* 0x000fe200048070ff */
[----:B------:R-:W-:Y:S01]  /*d4b0*/  BAR.SYNC.DEFER_BLOCKING 0x0 ;  /* 0x0000000000007b1d */ /* 0x000fe20000010000 */
[----:B------:R-:W-:Y:S01]  /*d4c0*/  FFMA.FTZ R18, R9, R18, -0.17900948226451873779 ;  /* 0xbe374e4309127423 */ /* 0x000fe20000010012 */
[C---:B------:R-:W-:Y:S01]  /*d4d0*/  FFMA.FTZ R23, R22.reuse, R23, -0.17900948226451873779 ;  /* 0xbe374e4316177423 */ /* 0x040fe20000010017 */
[----:B------:R-:W-:Y:S01]  /*d4e0*/  F2FP.SATFINITE.E4M3.F32.PACK_AB_MERGE_C R70, R197, R70, RZ ;  /* 0x00000046c546723e */ /* 0x000fe200048070ff */
[----:B------:R-:W-:Y:S01]  /*d4f0*/  FADD R26, R25, -1 ;  /* 0xbf800000191a7421 */ /* 0x000fe20000000000 */
[----:B------:R-:W-:Y:S01]  /*d500*/  FFMA.FTZ R18, R9, R18, 0.20512372255325317383 ;  /* 0x3e520bf409127423 */ /* 0x000fe20000010012 */
[----:B------:R-:W-:Y:S01]  /*d510*/  FFMA.FTZ R23, R22, R23, 0.20512372255325317383 ;  /* 0x3e520bf416177423 */ /* 0x000fe20000010017 */
[----:B------:R-:W-:Y:S01]  /*d520*/  F2FP.SATFINITE.E4M3.F32.PACK_AB_MERGE_C R68, R199, R68, RZ ;  /* 0x00000044c744723e */ /* 0x000fe200048070ff */
[----:B------:R-:W-:Y:S01]  /*d530*/  FFMA.FTZ R25, R24, R27, -0.16845393180847167969 ;  /* 0xbe2c7f3018197423 */ /* 0x000fe2000001001b */
[----:B------:R-:W-:Y:S01]  /*d540*/  FFMA.FTZ R18, R9, R18, -0.24046532809734344482 ;  /* 0xbe763c8b09127423 */ /* 0x000fe20000010012 */
[----:B------:R-:W-:Y:S01]  /*d550*/  FFMA.FTZ R23, R22, R23, -0.24046532809734344482 ;  /* 0xbe763c8b16177423 */ /* 0x000fe20000010017 */
[----:B------:R-:W-:Y:S01]  /*d560*/  F2FP.SATFINITE.E4M3.F32.PACK_AB_MERGE_C R38, R165, R38, RZ ;  /* 0x00000026a526723e */ /* 0x000fe200048070ff */
[----:B------:R-:W-:Y:S01]  /*d570*/  FFMA.FTZ R27, R26, R27, -0.16845393180847167969 ;  /* 0xbe2c7f301a1b7423 */ /* 0x000fe2000001001b */
[----:B------:R-:W-:Y:S01]  /*d580*/  FFMA.FTZ R18, R9, R18, 0.28857114911079406738 ;  /* 0x3e93bf9909127423 */ /* 0x000fe20000010012 */
[----:B------:R-:W-:Y:S01]  /*d590*/  FFMA.FTZ R23, R22, R23, 0.28857114911079406738 ;  /* 0x3e93bf9916177423 */ /* 0x000fe20000010017 */
[----:B------:R-:W-:Y:S01]  /*d5a0*/  F2FP.SATFINITE.E4M3.F32.PACK_AB_MERGE_C R36, R167, R36, RZ ;  /* 0x00000024a724723e */ /* 0x000fe200048070ff */
[----:B------:R-:W-:Y:S01]  /*d5b0*/  FFMA.FTZ R25, R24, R25, 0.1716887056827545166 ;  /* 0x3e2fcf2a18197423 */ /* 0x000fe20000010019 */
[----:B------:R-:W-:Y:S01]  /*d5c0*/  FFMA.FTZ R18, R9, R18, -0.36067417263984680176 ;  /* 0xbeb8aa4909127423 */ /* 0x000fe20000010012 */
[----:B------:R-:W-:Y:S01]  /*d5d0*/  FFMA.FTZ R23, R22, R23, -0.36067417263984680176 ;  /* 0xbeb8aa4916177423 */ /* 0x000fe20000010017 */
[----:B---3--:R-:W-:Y:S01]  /*d5e0*/  F2FP.SATFINITE.E4M3.F32.PACK_AB_MERGE_C R12, R193, R74, R70 ;  /* 0x0000004ac10c723e */ /* 0x008fe20004807046 */
[----:B------:R-:W-:Y:S01]  /*d5f0*/  FFMA.FTZ R27, R26, R27, 0.1716887056827545166 ;  /* 0x3e2fcf2a1a1b7423 */ /* 0x000fe2000001001b */
[----:B------:R-:W-:Y:S01]  /*d600*/  F2FP.SATFINITE.E4M3.F32.PACK_AB_MERGE_C R13, R195, R72, R68 ;  /* 0x00000048c30d723e */ /* 0x000fe20004807044 */
[----:B------:R-:W-:Y:S01]  /*d610*/  FFMA.FTZ R18, R9, R18, 0.48089820146560668945 ;  /* 0x3ef6384a09127423 */ /* 0x000fe20000010012 */
[----:B------:R-:W-:Y:S01]  /*d620*/  F2FP.SATFINITE.E4M3.F32.PACK_AB_MERGE_C R14, R161, R42, R38 ;  /* 0x0000002aa10e723e */ /* 0x000fe20004807026 */
[----:B------:R-:W3:Y:S01]  /*d630*/  LDS.128 R172, [R117] ;  /* 0x0000000075ac7984 */ /* 0x000ee20000000c00 */
[----:B------:R-:W-:Y:S01]  /*d640*/  F2FP.SATFINITE.E4M3.F32.PACK_AB_MERGE_C R15, R163, R40, R36 ;  /* 0x00000028a30f723e */ /* 0x000fe20004807024 */
[----:B------:R-:W-:Y:S01]  /*d650*/  FFMA.FTZ R23, R22, R23, 0.48089820146560668945 ;  /* 0x3ef6384a16177423 */ /* 0x000fe20000010017 */
[C---:B------:R-:W-:Y:S01]  /*d660*/  FFMA.FTZ R18, R9.reuse, R18, -0.72134751081466674805 ;  /* 0xbf38aa3b09127423 */ /* 0x040fe20000010012 */
[----:B------:R-:W-:Y:S01]  /*d670*/  BAR.SYNC.DEFER_BLOCKING 0x0 ;  /* 0x0000000000007b1d */ /* 0x000fe20000010000 */
[----:B------:R-:W-:Y:S01]  /*d680*/  FFMA.FTZ R25, R24, R25, -0.17900948226451873779 ;  /* 0xbe374e4318197423 */ /* 0x000fe20000010019 */
[----:B------:R-:W-:Y:S01]  /*d690*/  FFMA.FTZ R23, R22, R23, -0.72134751081466674805 ;  /* 0xbf38aa3b16177423 */ /* 0x000fe20000010017 */
[----:B------:R-:W-:Y:S01]  /*d6a0*/  FFMA.FTZ R27, R26, R27, -0.17900948226451873779 ;  /* 0xbe374e431a1b7423 */ /* 0x000fe2000001001b */
[----:B------:R-:W-:Y:S01]  /*d6b0*/  FMUL R18, R9, R18 ;  /* 0x0000001209127220 */ /* 0x000fe20000400000 */
[----:B------:R-:W-:Y:S01]  /*d6c0*/  ISETP.GE.U32.AND P0, PT, R16, 0x7f800000, PT ;  /* 0x7f8000001000780c */ /* 0x000fe20003f06070 */
[----:B------:R-:W-:Y:S01]  /*d6d0*/  FMUL R23, R22, R23 ;  /* 0x0000001716177220 */ /* 0x000fe20000400000 */
[----:B------:R-:W-:Y:S01]  /*d6e0*/  ISETP.GE.U32.AND P1, PT, R17, 0x7f800000, PT ;  /* 0x7f8000001100780c */ /* 0x000fe20003f26070 */
[----:B------:R-:W-:Y:S01]  /*d6f0*/  FFMA.FTZ R25, R24, R25, 0.20512372255325317383 ;  /* 0x3e520bf418197423 */ /* 0x000fe20000010019 */
[----:B------:R-:W-:Y:S01]  /*d700*/  FFMA.FTZ R27, R26, R27, 0.20512372255325317383 ;  /* 0x3e520bf41a1b7423 */ /* 0x000fe2000001001b */
[C---:B------:R-:W-:Y:S01]  /*d710*/  FMUL R18, R9.reuse, R18 ;  /* 0x0000001209127220 */ /* 0x040fe20000400000 */
[----:B------:R-:W-:Y:S01]  /*d720*/  FMUL R23, R22, R23 ;  /* 0x0000001716177220 */ /* 0x000fe20000400000 */
[----:B------:R-:W-:Y:S01]  /*d730*/  FFMA.FTZ R25, R24, R25, -0.24046532809734344482 ;  /* 0xbe763c8b18197423 */ /* 0x000fe20000010019 */
[----:B------:R-:W-:Y:S01]  /*d740*/  FFMA.FTZ R27, R26, R27, -0.24046532809734344482 ;  /* 0xbe763c8b1a1b7423 */ /* 0x000fe2000001001b */
[----:B------:R-:W-:Y:S01]  /*d750*/  FFMA.FTZ R9, R9, 1.4426950216293334961, R18 ;  /* 0x3fb8aa3b09097823 */ /* 0x000fe20000010012 */
[----:B------:R-:W-:Y:S01]  /*d760*/  FFMA.FTZ R22, R22, 1.4426950216293334961, R23 ;  /* 0x3fb8aa3b16167823 */ /* 0x000fe20000010017 */
[----:B------:R-:W-:Y:S01]  /*d770*/  FFMA.FTZ R25, R24, R25, 0.28857114911079406738 ;  /* 0x3e93bf9918197423 */ /* 0x000fe20000010019 */
[----:B------:R-:W-:Y:S01]  /*d780*/  FFMA.FTZ R27, R26, R27, 0.28857114911079406738 ;  /* 0x3e93bf991a1b7423 */ /* 0x000fe2000001001b */
[----:B------:R-:W-:Y:S01]  /*d790*/  FADD R0, R0, R9 ;  /* 0x0000000900007221 */ /* 0x000fe20000000000 */
[----:B------:R-:W-:Y:S01]  /*d7a0*/  FADD R9, R19, R22 ;  /* 0x0000001613097221 */ /* 0x000fe20000000000 */
[----:B------:R-:W-:-:S02]  /*d7b0*/  @P0 IMAD.MOV.U32 R19, RZ, RZ, 0x7f800000 ;  /* 0x7f800000ff130424 */ /* 0x000fc400078e00ff */
[----:B------:R-:W-:Y:S01]  /*d7c0*/  FFMA.FTZ R25, R24, R25, -0.36067417263984680176 ;  /* 0xbeb8aa4918197423 */ /* 0x000fe20000010019 */
[----:B------:R-:W-:Y:S02]  /*d7d0*/  @P1 IMAD.MOV.U32 R18, RZ, RZ, 0x7f800000 ;  /* 0x7f800000ff121424 */ /* 0x000fe400078e00ff */
[----:B------:R-:W-:Y:S01]  /*d7e0*/  FFMA.FTZ R27, R26, R27, -0.36067417263984680176 ;  /* 0xbeb8aa491a1b7423 */ /* 0x000fe2000001001b */
[----:B------:R-:W-:Y:S01]  /*d7f0*/  STSM.16.M88.4 [R4], R12 ;  /* 0x0000000c04007844 */ /* 0x000fe20000000200 */
[----:B------:R-:W-:Y:S01]  /*d800*/  FFMA.FTZ R25, R24, R25, 0.48089820146560668945 ;  /* 0x3ef6384a18197423 */ /* 0x000fe20000010019 */
[----:B------:R-:W-:Y:S01]  /*d810*/  FSETP.NEU.AND P3, PT, R16, RZ, PT ;  /* 0x000000ff1000720b */ /* 0x000fe20003f6d000 */
[----:B------:R-:W-:Y:S01]  /*d820*/  FFMA.FTZ R27, R26, R27, 0.48089820146560668945 ;  /* 0x3ef6384a1a1b7423 */ /* 0x000fe2000001001b */
[----:B------:R-:W-:Y:S01]  /*d830*/  BAR.SYNC.DEFER_BLOCKING 0x0 ;  /* 0x0000000000007b1d */ /* 0x000fe20000010000 */
[----:B------:R-:W-:Y:S01]  /*d840*/  @P0 FFMA.FTZ R0, R16, R19, +INF ;  /* 0x7f80000010000423 */ /* 0x000fe20000010013 */
[C---:B------:R-:W-:Y:S01]  /*d850*/  FSETP.NEU.AND P2, PT, R17.reuse, RZ, PT ;  /* 0x000000ff1100720b */ /* 0x040fe20003f4d000 */
[----:B------:R-:W-:Y:S01]  /*d860*/  @P1 FFMA.FTZ R9, R17, R18, +INF ;  /* 0x7f80000011091423 */ /* 0x000fe20000010012 */
[----:B------:R-:W-:Y:S01]  /*d870*/  FFMA.FTZ R25, R24, R25, -0.72134751081466674805 ;  /* 0xbf38aa3b18197423 */ /* 0x000fe20000010019 */
[----:B------:R-:W-:Y:S01]  /*d880*/  FFMA.FTZ R27, R26, R27, -0.72134751081466674805 ;  /* 0xbf38aa3b1a1b7423 */ /* 0x000fe2000001001b */
[----:B------:R-:W-:Y:S01]  /*d890*/  F2FP.SATFINITE.E4M3.F32.PACK_AB_MERGE_C R62, R205, R62, RZ ;  /* 0x0000003ecd3e723e */ /* 0x000fe200048070ff */
[----:B--2---:R-:W-:-:S02]  /*d8a0*/  IMAD R31, R89, 0xa, RZ ;  /* 0x0000000a591f7824 */ /* 0x004fc400078e02ff */
[----:B------:R-:W-:Y:S01]  /*d8b0*/  FMUL R25, R24, R25 ;  /* 0x0000001918197220 */ /* 0x000fe20000400000 */
[----:B------:R-:W-:Y:S01]  /*d8c0*/  FMUL R27, R26, R27 ;  /* 0x0000001b1a1b7220 */ /* 0x000fe20000400000 */
[----:B------:R-:W-:Y:S01]  /*d8d0*/  F2FP.SATFINITE.E4M3.F32.PACK_AB_MERGE_C R60, R207, R60, RZ ;  /* 0x0000003ccf3c723e */ /* 0x000fe200048070ff */
[C---:B------:R-:W-:Y:S02]  /*d8e0*/  IMAD R37, R89.reuse, 0xd, RZ ;  /* 0x0000000d59257824 */ /* 0x040fe400078e02ff */
[----:B------:R-:W-:Y:S01]  /*d8f0*/  FMUL R25, R24, R25 ;  /* 0x0000001918197220 */ /* 0x000fe20000400000 */
[----:B------:R-:W-:Y:S01]  /*d900*/  FMUL R27, R26, R27 ;  /* 0x0000001b1a1b7220 */ /* 0x000fe20000400000 */
[----:B------:R-:W-:Y:S01]  /*d910*/  F2FP.SATFINITE.E4M3.F32.PACK_AB_MERGE_C R35, R20, R21, R183 ;  /* 0x000000151423723e */ /* 0x000fe200048070b7 */
[----:B------:R-:W-:Y:S02]  /*d920*/  IMAD R39, R89, 0xe, RZ ;  /* 0x0000000e59277824 */ /* 0x000fe400078e02ff */
[----:B------:R-:W-:Y:S01]  /*d930*/  FFMA.FTZ R25, R24, 1.4426950216293334961, R25 ;  /* 0x3fb8aa3b18197823 */ /* 0x000fe20000010019 */
[----:B------:R-:W-:Y:S01]  /*d940*/  FFMA.FTZ R27, R26, 1.4426950216293334961, R27 ;  /* 0x3fb8aa3b1a1b7823 */ /* 0x000fe2000001001b */
[----:B------:R-:W-:Y:S01]  /*d950*/  F2FP.SATFINITE.E4M3.F32.PACK_AB_MERGE_C R24, R201, R66, R62 ;  /* 0x00000042c918723e */ /* 0x000fe2000480703e */
[----:B------:R-:W2:Y:S01]  /*d960*/  LDC.64 R20, c[0x0][0x228] ;  /* 0x00008a00ff147b82 */ /* 0x000ea20000000a00 */
[----:B------:R-:W-:Y:S01]  /*d970*/  FADD R116, R116, R25 ;  /* 0x0000001974747221 */ /* 0x000fe20000000000 */
[----:B------:R-:W-:Y:S01]  /*d980*/  FADD R120, R120, R27 ;  /* 0x0000001b78787221 */ /* 0x000fe20000000000 */
[----:B------:R-:W-:Y:S01]  /*d990*/  F2FP.SATFINITE.E4M3.F32.PACK_AB_MERGE_C R25, R203, R64, R60 ;  /* 0x00000040cb19723e */ /* 0x000fe2000480703c */
[----:B------:R-:W-:Y:S01]  /*d9a0*/  IMAD R41, R89, 0xf, RZ ;  /* 0x0000000f59297824 */ /* 0x000fe200078e02ff */
[----:B------:R-:W4:Y:S01]  /*d9b0*/  LDS.128 R16, [R117] ;  /* 0x0000000075107984 */ /* 0x000f220000000c00 */
[----:B------:R-:W-:Y:S01]  /*d9c0*/  F2FP.SATFINITE.E4M3.F32.PACK_AB_MERGE_C R26, R169, R34, R30 ;  /* 0x00000022a91a723e */ /* 0x000fe2000480701e */
[----:B------:R-:W-:Y:S01]  /*d9d0*/  IMAD.SHL.U32 R43, R89, 0x10, RZ ;  /* 0x00000010592b7824 */ /* 0x000fe200078e00ff */
[----:B------:R-:W-:Y:S01]  /*d9e0*/  F2FP.SATFINITE.E4M3.F32.PACK_AB_MERGE_C R27, R171, R32, R29 ;  /* 0x00000020ab1b723e */ /* 0x000fe2000480701d */
[----:B------:R-:W-:Y:S01]  /*d9f0*/  BAR.SYNC.DEFER_BLOCKING 0x0 ;  /* 0x0000000000007b1d */ /* 0x000fe20000010000 */
[----:B------:R-:W-:Y:S01]  /*da00*/  ISETP.GE.U32.AND P4, PT, R11, 0x7f800000, PT ;  /* 0x7f8000000b00780c */ /* 0x000fe20003f86070 */
[C---:B------:R-:W-:Y:S01]  /*da10*/  IMAD R29, R89.reuse, 0x9, RZ ;  /* 0x00000009591d7824 */ /* 0x040fe200078e02ff */
[----:B------:R-:W-:Y:S01]  /*da20*/  ISETP.GE.U32.AND P5, PT, R10, 0x7f800000, PT ;  /* 0x7f8000000a00780c */ /* 0x000fe20003fa6070 */
[C---:B------:R-:W-:Y:S01]  /*da30*/  IMAD R45, R89.reuse, 0x11, RZ ;  /* 0x00000011592d7824 */ /* 0x040fe200078e02ff */
[----:B0-----:R-:W-:Y:S01]  /*da40*/  LOP3.LUT R218, R218, 0x7f, RZ, 0xc0, !PT ;  /* 0x0000007fdada7812 */ /* 0x001fe200078ec0ff */
[----:B------:R-:W-:Y:S01]  /*da50*/  IMAD R47, R89, 0x12, RZ ;  /* 0x00000012592f7824 */ /* 0x000fe200078e02ff */
[----:B------:R-:W-:Y:S01]  /*da60*/  F2FP.SATFINITE.E4M3.F32.PACK_AB_MERGE_C R54, R213, R54, RZ ;  /* 0x00000036d536723e */ /* 0x000fe200048070ff */
[----:B------:R-:W-:Y:S01]  /*da70*/  IMAD R49, R89, 0x13, RZ ;  /* 0x0000001359317824 */ /* 0x000fe200078e02ff */
[----:B------:R-:W-:Y:S01]  /*da80*/  F2FP.SATFINITE.E4M3.F32.PACK_AB_MERGE_C R52, R215, R52, RZ ;  /* 0x00000034d734723e */ /* 0x000fe200048070ff */
[----:B-1----:R-:W-:Y:S01]  /*da90*/  IMAD R216, R216, 0x80, R218 ;  /* 0x00000080d8d87824 */ /* 0x002fe200078e02da */
[----:B------:R-:W-:Y:S01]  /*daa0*/  FSETP.NEU.AND P0, PT, R11, RZ, PT ;  /* 0x000000ff0b00720b */ /* 0x000fe20003f0d000 */
[----:B------:R-:W-:Y:S01]  /*dab0*/  IMAD R51, R89, 0x14, RZ ;  /* 0x0000001459337824 */ /* 0x000fe200078e02ff */
[----:B------:R-:W-:Y:S01]  /*dac0*/  F2FP.SATFINITE.E4M3.F32.PACK_AB_MERGE_C R32, R209, R58, R54 ;  /* 0x0000003ad120723e */ /* 0x000fe20004807036 */
[----:B------:R-:W-:Y:S01]  /*dad0*/  @P4 IMAD.MOV.U32 R22, RZ, RZ, 0x7f800000 ;  /* 0x7f800000ff164424 */ /* 0x000fe200078e00ff */
[----:B------:R-:W-:Y:S01]  /*dae0*/  F2FP.SATFINITE.E4M3.F32.PACK_AB_MERGE_C R33, R211, R56, R52 ;  /* 0x00000038d321723e */ /* 0x000fe20004807034 */
[----:B------:R-:W-:Y:S01]  /*daf0*/  @P5 IMAD.MOV.U32 R23, RZ, RZ, 0x7f800000 ;  /* 0x7f800000ff175424 */ /* 0x000fe200078e00ff */
[----:B------:R-:W-:Y:S01]  /*db00*/  F2FP.SATFINITE.E4M3.F32.PACK_AB_MERGE_C R34, R177, R28, R181 ;  /* 0x0000001cb122723e */ /* 0x000fe200048070b5 */
[----:B------:R-:W-:Y:S01]  /*db10*/  @P4 FFMA.FTZ R120, R11, R22, +INF ;  /* 0x7f8000000b784423 */ /* 0x000fe20000010016 */
[----:B------:R-:W-:Y:S01]  /*db20*/  IMAD R11, R216, UR5, RZ ;  /* 0x00000005d80b7c24 */ /* 0x000fe2000f8e02ff */
[----:B------:R-:W-:Y:S01]  /*db30*/  USHF.R.S32.HI UR5, URZ, 0x1f, UR4 ;  /* 0x0000001f3f057899 */ /* 0x000fe20008011404 */
[C---:B------:R-:W-:Y:S01]  /*db40*/  FSETP.NEU.AND P1, PT, R10.reuse, RZ, PT ;  /* 0x000000ff0a00720b */ /* 0x040fe20003f2d000 */
[----:B------:R-:W-:Y:S01]  /*db50*/  @P5 FFMA.FTZ R116, R10, R23, +INF ;  /* 0x7f8000000a745423 */ /* 0x000fe20000010017 */
[----:B------:R-:W-:Y:S01]  /*db60*/  IMAD R23, R89, 0x6, RZ ;  /* 0x0000000659177824 */ /* 0x000fe200078e02ff */
[----:B------:R0:W-:Y:S01]  /*db70*/  STSM.16.M88.4 [R4], R24 ;  /* 0x0000001804007844 */ /* 0x0001e20000000200 */
[----:B--2---:R-:W-:Y:S01]  /*db80*/  IADD3 R10, P4, P5, R11, UR4, R20 ;  /* 0x000000040b0a7c10 */ /* 0x004fe2000fd9e014 */
[C---:B------:R-:W-:Y:S01]  /*db90*/  IMAD R53, R89.reuse, 0x15, RZ ;  /* 0x0000001559357824 */ /* 0x040fe200078e02ff */
[----:B---3--:R-:W-:Y:S01]  /*dba0*/  PRMT R179, R172, 0x7770, RZ ;  /* 0x00007770acb37816 */ /* 0x008fe200000000ff */
[----:B------:R-:W-:Y:S01]  /*dbb0*/  BAR.SYNC.DEFER_BLOCKING 0x0 ;  /* 0x0000000000007b1d */ /* 0x000fe20000010000 */
[----:B------:R-:W-:Y:S01]  /*dbc0*/  IMAD R55, R89, 0x16, RZ ;  /* 0x0000001659377824 */ /* 0x000fe200078e02ff */
[----:B------:R-:W-:Y:S01]  /*dbd0*/  PRMT R165, R173, 0x7773, RZ ;  /* 0x00007773ada57816 */ /* 0x000fe200000000ff */
[----:B------:R-:W-:Y:S01]  /*dbe0*/  IMAD R57, R89, 0x17, RZ ;  /* 0x0000001759397824 */ /* 0x000fe200078e02ff */
[----:B------:R-:W-:Y:S01]  /*dbf0*/  PRMT R167, R173, 0x7772, RZ ;  /* 0x00007772ada77816 */ /* 0x000fe200000000ff */
[----:B------:R-:W-:Y:S01]  /*dc00*/  IMAD R59, R89, 0x18, RZ ;  /* 0x00000018593b7824 */ /* 0x000fe200078e02ff */
[----:B------:R-:W-:Y:S01]  /*dc10*/  PRMT R163, R173, 0x7771, RZ ;  /* 0x00007771ada37816 */ /* 0x000fe200000000ff */
[----:B------:R-:W-:Y:S01]  /*dc20*/  IMAD R61, R89, 0x19, RZ ;  /* 0x00000019593d7824 */ /* 0x000fe200078e02ff */
[----:B----4-:R-:W-:Y:S01]  /*dc30*/  PRMT R201, R17, 0x7773, RZ ;  /* 0x0000777311c97816 */ /* 0x010fe200000000ff */
[----:B------:R-:W-:Y:S01]  /*dc40*/  IMAD R63, R89, 0x1a, RZ ;  /* 0x0000001a593f7824 */ /* 0x000fe200078e02ff */
[----:B------:R-:W-:Y:S01]  /*dc50*/  PRMT R203, R17, 0x7772, RZ ;  /* 0x0000777211cb7816 */ /* 0x000fe200000000ff */
[----:B------:R-:W-:Y:S01]  /*dc60*/  IMAD R65, R89, 0x1b, RZ ;  /* 0x0000001b59417824 */ /* 0x000fe200078e02ff */
[----:B------:R-:W-:Y:S01]  /*dc70*/  PRMT R207, R17, 0x7771, RZ ;  /* 0x0000777111cf7816 */ /* 0x000fe200000000ff */
[----:B0-----:R-:W-:Y:S01]  /*dc80*/  IMAD R25, R89, 0x7, RZ ;  /* 0x0000000759197824 */ /* 0x001fe200078e02ff */
[----:B------:R-:W-:Y:S01]  /*dc90*/  PRMT R221, R17, 0x7770, RZ ;  /* 0x0000777011dd7816 */ /* 0x000fe200000000ff */
[----:B------:R-:W-:Y:S01]  /*dca0*/  IMAD R17, R89, 0x3, RZ ;  /* 0x0000000359117824 */ /* 0x000fe200078e02ff */
[----:B------:R-:W-:Y:S01]  /*dcb0*/  PRMT R121, R19, 0x7773, RZ ;  /* 0x0000777313797816 */ /* 0x000fe200000000ff */
[----:B------:R-:W-:Y:S01]  /*dcc0*/  IMAD.SHL.U32 R27, R89, 0x8, RZ ;  /* 0x00000008591b7824 */ /* 0x000fe200078e00ff */
[----:B------:R-:W-:Y:S01]  /*dcd0*/  PRMT R143, R19, 0x7772, RZ ;  /* 0x00007772138f7816 */ /* 0x000fe200000000ff */
[----:B------:R-:W-:Y:S01]  /*dce0*/  IMAD R67, R89, 0x1c, RZ ;  /* 0x0000001c59437824 */ /* 0x000fe200078e02ff */
[----:B------:R-:W-:Y:S01]  /*dcf0*/  PRMT R181, R19, 0x7771, RZ ;  /* 0x0000777113b57816 */ /* 0x000fe200000000ff */
[----:B------:R-:W-:Y:S01]  /*dd00*/  IMAD R69, R89, 0x1d, RZ ;  /* 0x0000001d59457824 */ /* 0x000fe200078e02ff */
[----:B------:R-:W-:Y:S01]  /*dd10*/  PRMT R189, R19, 0x7770, RZ ;  /* 0x0000777013bd7816 */ /* 0x000fe200000000ff */
[----:B------:R-:W-:Y:S01]  /*dd20*/  IMAD.SHL.U32 R19, R89, 0x4, RZ ;  /* 0x0000000459137824 */ /* 0x000fe200078e00ff */
[----:B------:R-:W0:Y:S01]  /*dd30*/  LDS.128 R12, [R117] ;  /* 0x00000000750c7984 */ /* 0x000e220000000c00 */
[-C--:B------:R-:W-:Y:S01]  /*dd40*/  IADD3 R88, P6, R17, R10.reuse, RZ ;  /* 0x0000000a11587210 */ /* 0x080fe20007fde0ff */
[C---:B------:R-:W-:Y:S01]  /*dd50*/  IMAD R71, R89.reuse, 0x1e, RZ ;  /* 0x0000001e59477824 */ /* 0x040fe200078e02ff */
[C---:B------:R-:W-:Y:S01]  /*dd60*/  PRMT R153, R18.reuse, 0x7773, RZ ;  /* 0x0000777312997816 */ /* 0x040fe200000000ff */
[----:B------:R-:W-:Y:S01]  /*dd70*/  BAR.SYNC.DEFER_BLOCKING 0x0 ;  /* 0x0000000000007b1d */ /* 0x000fe20000010000 */
[C---:B------:R-:W-:Y:S01]  /*dd80*/  IMAD R73, R89.reuse, 0x1f, RZ ;  /* 0x0000001f59497824 */ /* 0x040fe200078e02ff */
[C---:B------:R-:W-:Y:S01]  /*dd90*/  PRMT R151, R18.reuse, 0x7772, RZ ;  /* 0x0000777212977816 */ /* 0x040fe200000000ff */
[C---:B------:R-:W-:Y:S01]  /*dda0*/  IMAD.SHL.U32 R75, R89.reuse, 0x20, RZ ;  /* 0x00000020594b7824 */ /* 0x040fe200078e00ff */
[C---:B------:R-:W-:Y:S01]  /*ddb0*/  PRMT R191, R18.reuse, 0x7771, RZ ;  /* 0x0000777112bf7816 */ /* 0x040fe200000000ff */
[C---:B------:R-:W-:Y:S01]  /*ddc0*/  IMAD R77, R89.reuse, 0x21, RZ ;  /* 0x00000021594d7824 */ /* 0x040fe200078e02ff */
[----:B------:R-:W-:Y:S01]  /*ddd0*/  PRMT R205, R18, 0x7770, RZ ;  /* 0x0000777012cd7816 */ /* 0x000fe200000000ff */
[C---:B------:R-:W-:Y:S01]  /*dde0*/  IMAD R79, R89.reuse, 0x22, RZ ;  /* 0x00000022594f7824 */ /* 0x040fe200078e02ff */
[C---:B------:R-:W-:Y:S01]  /*ddf0*/  PRMT R217, R16.reuse, 0x7773, RZ ;  /* 0x0000777310d97816 */ /* 0x040fe200000000ff */
[C---:B------:R-:W-:Y:S01]  /*de00*/  IMAD R81, R89.reuse, 0x23, RZ ;  /* 0x0000002359517824 */ /* 0x040fe200078e02ff */
[C---:B------:R-:W-:Y:S01]  /*de10*/  PRMT R219, R16.reuse, 0x7772, RZ ;  /* 0x0000777210db7816 */ /* 0x040fe200000000ff */
[C---:B------:R-:W-:Y:S01]  /*de20*/  IMAD R83, R89.reuse, 0x24, RZ ;  /* 0x0000002459537824 */ /* 0x040fe200078e02ff */
[C---:B------:R-:W-:Y:S01]  /*de30*/  PRMT R223, R16.reuse, 0x7771, RZ ;  /* 0x0000777110df7816 */ /* 0x040fe200000000ff */
[C---:B------:R-:W-:Y:S01]  /*de40*/  IMAD R85, R89.reuse, 0x25, RZ ;  /* 0x0000002559557824 */ /* 0x040fe200078e02ff */
[----:B------:R-:W-:Y:S01]  /*de50*/  PRMT R233, R16, 0x7770, RZ ;  /* 0x0000777010e97816 */ /* 0x000fe200000000ff */
[C---:B------:R-:W-:Y:S01]  /*de60*/  IMAD R87, R89.reuse, 0x26, RZ ;  /* 0x0000002659577824 */ /* 0x040fe200078e02ff */
[----:B------:R-:W-:Y:S01]  /*de70*/  PRMT R171, R172, 0x7771, RZ ;  /* 0x00007771acab7816 */ /* 0x000fe200000000ff */
[----:B------:R-:W-:Y:S01]  /*de80*/  IMAD R237, R89, 0x27, RZ ;  /* 0x0000002759ed7824 */ /* 0x000fe200078e02ff */
[----:B------:R-:W-:Y:S01]  /*de90*/  PRMT R173, R173, 0x7770, RZ ;  /* 0x00007770adad7816 */ /* 0x000fe200000000ff */
[C---:B------:R-:W-:Y:S01]  /*dea0*/  IMAD R239, R89.reuse, 0x28, RZ ;  /* 0x0000002859ef7824 */ /* 0x040fe200078e02ff */
[C---:B------:R-:W-:Y:S01]  /*deb0*/  PRMT R169, R174.reuse, 0x7770, RZ ;  /* 0x00007770aea97816 */ /* 0x040fe200000000ff */
[C---:B------:R-:W-:Y:S01]  /*dec0*/  IMAD R241, R89.reuse, 0x29, RZ ;  /* 0x0000002959f17824 */ /* 0x040fe200078e02ff */
[----:B------:R-:W-:Y:S01]  /*ded0*/  PRMT R161, R174, 0x7771, RZ ;  /* 0x00007771aea17816 */ /* 0x000fe200000000ff */
[C---:B------:R-:W-:Y:S01]  /*dee0*/  IMAD R243, R89.reuse, 0x2a, RZ ;  /* 0x0000002a59f37824 */ /* 0x040fe200078e02ff */
[----:B------:R1:W-:Y:S01]  /*def0*/  STSM.16.M88.4 [R4], R32 ;  /* 0x0000002004007844 */ /* 0x0003e20000000200 */
[----:B------:R-:W-:Y:S01]  /*df00*/  IMAD R245, R89, 0x2b, RZ ;  /* 0x0000002b59f57824 */ /* 0x000fe200078e02ff */
[----:B------:R-:W-:Y:S01]  /*df10*/  PRMT R159, R175, 0x7770, RZ ;  /* 0x00007770af9f7816 */ /* 0x000fe200000000ff */
[----:B------:R-:W-:Y:S01]  /*df20*/  IMAD R247, R89, 0x2c, RZ ;  /* 0x0000002c59f77824 */ /* 0x000fe200078e02ff */
[----:B------:R-:W-:Y:S01]  /*df30*/  PRMT R149, R175, 0x7771, RZ ;  /* 0x00007771af957816 */ /* 0x000fe200000000ff */
[----:B------:R-:W-:Y:S01]  /*df40*/  IMAD R249, R89, 0x2d, RZ ;  /* 0x0000002d59f97824 */ /* 0x000fe200078e02ff */
[----:B------:R-:W-:Y:S01]  /*df50*/  PRMT R145, R175, 0x7773, RZ ;  /* 0x00007773af917816 */ /* 0x000fe200000000ff */
[----:B------:R-:W-:Y:S01]  /*df60*/  IMAD R251, R89, 0x2e, RZ ;  /* 0x0000002e59fb7824 */ /* 0x000fe200078e02ff */
[----:B------:R-:W-:Y:S01]  /*df70*/  PRMT R147, R175, 0x7772, RZ ;  /* 0x00007772af937816 */ /* 0x000fe200000000ff */
[C---:B------:R-:W-:Y:S01]  /*df80*/  IMAD R62, R89.reuse, 0x30, RZ ;  /* 0x00000030593e7824 */ /* 0x040fe200078e02ff */
[----:B------:R-:W-:Y:S01]  /*df90*/  PRMT R177, R172, 0x7772, RZ ;  /* 0x00007772acb17816 */ /* 0x000fe200000000ff */
[----:B------:R-:W-:Y:S01]  /*dfa0*/  IMAD R64, R89, 0x31, RZ ;  /* 0x0000003159407824 */ /* 0x000fe200078e02ff */
[----:B0-----:R-:W-:Y:S01]  /*dfb0*/  PRMT R183, R15, 0x7773, RZ ;  /* 0x000077730fb77816 */ /* 0x001fe200000000ff */
[----:B------:R-:W-:Y:S01]  /*dfc0*/  IMAD R66, R89, 0x32, RZ ;  /* 0x0000003259427824 */ /* 0x000fe200078e02ff */
[----:B------:R-:W-:Y:S01]  /*dfd0*/  PRMT R185, R15, 0x7772, RZ ;  /* 0x000077720fb97816 */ /* 0x000fe200000000ff */
[C---:B------:R-:W-:Y:S01]  /*dfe0*/  IMAD R68, R89.reuse, 0x33, RZ ;  /* 0x0000003359447824 */ /* 0x040fe200078e02ff */
[----:B-1----:R-:W-:Y:S01]  /*dff0*/  SHF.R.S32.HI R4, RZ, 0x1f, R11 ;  /* 0x0000001fff047819 */ /* 0x002fe2000001140b */
[----:B------:R-:W-:Y:S01]  /*e000*/  IMAD R33, R89, 0xb, RZ ;  /* 0x0000000b59217824 */ /* 0x000fe200078e02ff */
[----:B------:R-:W-:Y:S01]  /*e010*/  PRMT R187, R15, 0x7771, RZ ;  /* 0x000077710fbb7816 */ /* 0x000fe200000000ff */
[----:B------:R-:W-:Y:S01]  /*e020*/  IMAD R35, R89, 0xc, RZ ;  /* 0x0000000c59237824 */ /* 0x000fe200078e02ff */
[----:B------:R-:W-:Y:S01]  /*e030*/  PRMT R197, R15, 0x7770, RZ ;  /* 0x000077700fc57816 */ /* 0x000fe200000000ff */
[C---:B------:R-:W-:Y:S01]  /*e040*/  IMAD.SHL.U32 R15, R89.reuse, 0x2, RZ ;  /* 0x00000002590f7824 */ /* 0x040fe200078e00ff */
        /* <DEDUP_REMOVED lines=8> */
[----:B------:R-:W-:Y:S01]  /*e0d0*/  IADD3.X R11, R4, UR5, R21, P4, P5 ;  /* 0x00000005040b7c10 */ /* 0x000fe2000a7ea415 */
        /* <DEDUP_REMOVED lines=9> */
[----:B------:R-:W-:Y:S01]  /*e170*/  IADD3 R12, P4, R10, R89, RZ ;  /* 0x000000590a0c7210 */ /* 0x000fe20007f9e0ff */
[----:B------:R-:W-:Y:S01]  /*e180*/  IMAD R84, R89, 0x3b, RZ ;  /* 0x0000003b59547824 */ /* 0x000fe200078e02ff */
[----:B------:R-:W-:Y:S01]  /*e190*/  IADD3 R14, P5, R15, R10, RZ ;  /* 0x0000000a0f0e7210 */ /* 0x000fe20007fbe0ff */
        /* <DEDUP_REMOVED lines=8> */
[----:B------:R-:W-:Y:S01]  /*e220*/  BAR.SYNC.DEFER_BLOCKING 0x0 ;  /* 0x0000000000007b1d */ /* 0x000fe20000010000 */
[-C--:B------:R-:W-:Y:S01]  /*e230*/  LEA.HI.X.SX32 R13, R89, R11.reuse, 0x1, P4 ;  /* 0x0000000b590d7211 */ /* 0x080fe200020f0eff */
[----:B------:R-:W-:Y:S01]  /*e240*/  IMAD.SHL.U32 R2, R2, 0x2, RZ ;  /* 0x0000000202027824 */ /* 0x000fe200078e00ff */
[----:B------:R-:W-:-:S02]  /*e250*/  LEA.HI.X.SX32 R15, R15, R11, 0x1, P5 ;  /* 0x0000000b0f0f7211 */ /* 0x000fc400028f0eff */
[-C--:B------:R-:W-:Y:S01]  /*e260*/  LEA.HI.X.SX32 R89, R17, R11.reuse, 0x1, P6 ;  /* 0x0000000b11597211 */ /* 0x080fe200030f0eff */
[----:B------:R-:W-:Y:S01]  /*e270*/  ULDC UR4, c[0x0][0x27c] ;  /* 0x00009f0000047ab9 */ /* 0x000fe20000000800 */
[-C--:B------:R-:W-:Y:S01]  /*e280*/  IADD3 R90, P4, R19, R10.reuse, RZ ;  /* 0x0000000a135a7210 */ /* 0x080fe20007f9e0ff */
[----:B------:R-:W-:Y:S01]  /*e290*/  UIMAD UR4, UR16, UR4, URZ ;  /* 0x00000004100472a4 */ /* 0x000fe2000f8e023f */
[-C--:B------:R-:W-:Y:S02]  /*e2a0*/  IADD3 R92, P5, R21, R10.reuse, RZ ;  /* 0x0000000a155c7210 */ /* 0x080fe40007fbe0ff */
[----:B------:R-:W-:Y:S01]  /*e2b0*/  IADD3 R94, P6, R23, R10, RZ ;  /* 0x0000000a175e7210 */ /* 0x000fe20007fde0ff */
[----:B------:R-:W-:Y:S01]  /*e2c0*/  USHF.L.U32 UR6, UR4, 0x2, URZ ;  /* 0x0000000204067899 */ /* 0x000fe2000800063f */
[-C--:B------:R-:W-:Y:S01]  /*e2d0*/  LEA.HI.X.SX32 R91, R19, R11.reuse, 0x1, P4 ;  /* 0x0000000b135b7211 */ /* 0x080fe200020f0eff */
[----:B------:R-:W-:Y:S01]  /*e2e0*/  UIMAD.WIDE UR4, UR4, 0x4, URZ ;  /* 0x00000004040478a5 */ /* 0x000fe2000f8e023f */
[----:B------:R-:W-:-:S02]  /*e2f0*/  LEA.HI.X.SX32 R93, R21, R11, 0x1, P5 ;  /* 0x0000000b155d7211 */ /* 0x000fc400028f0eff */
[-C--:B------:R-:W-:Y:S02]  /*e300*/  LEA.HI.X.SX32 R95, R23, R11.reuse, 0x1, P6 ;  /* 0x0000000b175f7211 */ /* 0x080fe400030f0eff */
[-C--:B------:R-:W-:Y:S02]  /*e310*/  IADD3 R96, P4, R25, R10.reuse, RZ ;  /* 0x0000000a19607210 */ /* 0x080fe40007f9e0ff */
[-C--:B------:R-:W-:Y:S02]  /*e320*/  IADD3 R98, P5, R27, R10.reuse, RZ ;  /* 0x0000000a1b627210 */ /* 0x080fe40007fbe0ff */
[----:B------:R-:W-:Y:S01]  /*e330*/  IADD3 R100, P6, R29, R10, RZ ;  /* 0x0000000a1d647210 */ /* 0x000fe20007fde0ff */
[----:B------:R-:W-:Y:S01]  /*e340*/  STG.E.U8 desc[UR20][R10.64], R179 ;  /* 0x000000b30a007986 */ /* 0x000fe2000c101114 */
[-C--:B------:R-:W-:Y:S02]  /*e350*/  LEA.HI.X.SX32 R97, R25, R11.reuse, 0x1, P4 ;  /* 0x0000000b19617211 */ /* 0x080fe400020f0eff */
[-C--:B------:R-:W-:Y:S01]  /*e360*/  LEA.HI.X.SX32 R99, R27, R11.reuse, 0x1, P5 ;  /* 0x0000000b1b637211 */ /* 0x080fe200028f0eff */
[----:B------:R-:W-:Y:S01]  /*e370*/  STG.E.U8 desc[UR20][R12.64], R171 ;  /* 0x000000ab0c007986 */ /* 0x000fe2000c101114 */
[----:B------:R-:W-:-:S02]  /*e380*/  LEA.HI.X.SX32 R101, R29, R11, 0x1, P6 ;  /* 0x0000000b1d657211 */ /* 0x000fc400030f0eff */
[-C--:B------:R-:W-:Y:S01]  /*e390*/  IADD3 R102, P4, R31, R10.reuse, RZ ;  /* 0x0000000a1f667210 */ /* 0x080fe20007f9e0ff */
[----:B------:R-:W-:Y:S01]  /*e3a0*/  STG.E.U8 desc[UR20][R14.64], R173 ;  /* 0x000000ad0e007986 */ /* 0x000fe2000c101114 */
[-C--:B------:R-:W-:Y:S02]  /*e3b0*/  IADD3 R104, P5, R33, R10.reuse, RZ ;  /* 0x0000000a21687210 */ /* 0x080fe40007fbe0ff */
[----:B------:R-:W-:Y:S01]  /*e3c0*/  IADD3 R106, P6, R35, R10, RZ ;  /* 0x0000000a236a7210 */ /* 0x000fe20007fde0ff */
[----:B------:R-:W-:Y:S01]  /*e3d0*/  STG.E.U8 desc[UR20][R88.64], R163 ;  /* 0x000000a358007986 */ /* 0x000fe2000c101114 */
[-C--:B------:R-:W-:Y:S02]  /*e3e0*/  LEA.HI.X.SX32 R103, R31, R11.reuse, 0x1, P4 ;  /* 0x0000000b1f677211 */ /* 0x080fe400020f0eff */
[-C--:B------:R-:W-:Y:S01]  /*e3f0*/  LEA.HI.X.SX32 R105, R33, R11.reuse, 0x1, P5 ;  /* 0x0000000b21697211 */ /* 0x080fe200028f0eff */
[----:B------:R-:W0:Y:S01]  /*e400*/  LDS.128 R12, [R117] ;  /* 0x00000000750c7984 */ /* 0x000e220000000c00 */
        /* <DEDUP_REMOVED lines=16> */
[-C--:B------:R-:W-:Y:S02]  /*e510*/  LEA.HI.X.SX32 R119, R45, R11.reuse, 0x1, P5 ;  /* 0x0000000b2d777211 */ /* 0x080fe400028f0eff */
[----:B------:R-:W-:-:S02]  /*e520*/  LEA.HI.X.SX32 R123, R47, R11, 0x1, P6 ;  /* 0x0000000b2f7b7211 */ /* 0x000fc400030f0eff */
[-C--:B------:R-:W-:Y:S02]  /*e530*/  IADD3 R124, P4, R49, R10.reuse, RZ ;  /* 0x0000000a317c7210 */ /* 0x080fe40007f9e0ff */
[-C--:B------:R-:W-:Y:S02]  /*e540*/  IADD3 R126, P5, R51, R10.reuse, RZ ;  /* 0x0000000a337e7210 */ /* 0x080fe40007fbe0ff */
[----:B------:R-:W-:Y:S02]  /*e550*/  IADD3 R128, P6, R53, R10, RZ ;  /* 0x0000000a35807210 */ /* 0x000fe40007fde0ff */
        /* <DEDUP_REMOVED lines=36> */
[----:B------:R-:W-:Y:S02]  /*e7a0*/  PRMT R175, R172, 0x7773, RZ ;  /* 0x00007773acaf7816 */ /* 0x000fe400000000ff */
[-C--:B------:R-:W-:Y:S02]  /*e7b0*/  LEA.HI.X.SX32 R35, R85, R11.reuse, 0x1, P4 ;  /* 0x0000000b55237211 */ /* 0x080fe400020f0eff */
[-C--:B------:R-:W-:Y:S01]  /*e7c0*/  LEA.HI.X.SX32 R37, R87, R11.reuse, 0x1, P5 ;  /* 0x0000000b57257211 */ /* 0x080fe200028f0eff */
[----:B------:R-:W-:Y:S01]  /*e7d0*/  STG.E.U8 desc[UR20][R100.64], R175 ;  /* 0x000000af64007986 */ /* 0x000fe2000c101114 */
[----:B------:R-:W-:-:S02]  /*e7e0*/  LEA.HI.X.SX32 R39, R237, R11, 0x1, P6 ;  /* 0x0000000bed277211 */ /* 0x000fc400030f0eff */
[C---:B------:R-:W-:Y:S01]  /*e7f0*/  PRMT R157, R174.reuse, 0x7772, RZ ;  /* 0x00007772ae9d7816 */ /* 0x040fe200000000ff */
[----:B------:R-:W-:Y:S01]  /*e800*/  STG.E.U8 desc[UR20][R102.64], R167 ;  /* 0x000000a766007986 */ /* 0x000fe2000c101114 */
[-C--:B------:R-:W-:Y:S02]  /*e810*/  IADD3 R40, P4, R239, R10.reuse, RZ ;  /* 0x0000000aef287210 */ /* 0x080fe40007f9e0ff */
[-C--:B------:R-:W-:Y:S01]  /*e820*/  IADD3 R42, P5, R241, R10.reuse, RZ ;  /* 0x0000000af12a7210 */ /* 0x080fe20007fbe0ff */
[----:B------:R-:W-:Y:S01]  /*e830*/  STG.E.U8 desc[UR20][R104.64], R165 ;  /* 0x000000a568007986 */ /* 0x000fe2000c101114 */
[----:B------:R-:W-:Y:S02]  /*e840*/  IADD3 R44, P6, R243, R10, RZ ;  /* 0x0000000af32c7210 */ /* 0x000fe40007fde0ff */
[----:B------:R-:W-:Y:S01]  /*e850*/  PRMT R155, R174, 0x7773, RZ ;  /* 0x00007773ae9b7816 */ /* 0x000fe200000000ff */
[----:B------:R-:W-:Y:S01]  /*e860*/  STG.E.U8 desc[UR20][R106.64], R157 ;  /* 0x0000009d6a007986 */ /* 0x000fe2000c101114 */
[----:B------:R-:W-:-:S02]  /*e870*/  LEA.HI.X.SX32 R41, R239, R11, 0x1, P4 ;  /* 0x0000000bef297211 */ /* 0x000fc400020f0eff */
[-C--:B------:R-:W-:Y:S01]  /*e880*/  LEA.HI.X.SX32 R43, R241, R11.reuse, 0x1, P5 ;  /* 0x0000000bf12b7211 */ /* 0x080fe200028f0eff */
[----:B------:R-:W-:Y:S01]  /*e890*/  STG.E.U8 desc[UR20][R108.64], R155 ;  /* 0x0000009b6c007986 */ /* 0x000fe2000c101114 */
[-C--:B------:R-:W-:Y:S02]  /*e8a0*/  LEA.HI.X.SX32 R45, R243, R11.reuse, 0x1, P6 ;  /* 0x0000000bf32d7211 */ /* 0x080fe400030f0eff */
[-C--:B------:R-:W-:Y:S01]  /*e8b0*/  IADD3 R46, P4, R245, R10.reuse, RZ ;  /* 0x0000000af52e7210 */ /* 0x080fe20007f9e0ff */
[----:B------:R-:W-:Y:S01]  /*e8c0*/  STG.E.U8 desc[UR20][R110.64], R147 ;  /* 0x000000936e007986 */ /* 0x000fe2000c101114 */
[-C--:B------:R-:W-:Y:S02]  /*e8d0*/  IADD3 R48, P5, R247, R10.reuse, RZ ;  /* 0x0000000af7307210 */ /* 0x080fe40007fbe0ff */
[----:B------:R-:W-:Y:S01]  /*e8e0*/  IADD3 R50, P6, R249, R10, RZ ;  /* 0x0000000af9327210 */ /* 0x000fe20007fde0ff */
[----:B------:R-:W-:Y:S01]  /*e8f0*/  STG.E.U8 desc[UR20][R112.64], R145 ;  /* 0x0000009170007986 */ /* 0x000fe2000c101114 */
[----:B------:R-:W-:-:S02]  /*e900*/  LEA.HI.X.SX32 R47, R245, R11, 0x1, P4 ;  /* 0x0000000bf52f7211 */ /* 0x000fc400020f0eff */
[-C--:B------:R-:W-:Y:S01]  /*e910*/  LEA.HI.X.SX32 R49, R247, R11.reuse, 0x1, P5 ;  /* 0x0000000bf7317211 */ /* 0x080fe200028f0eff */
[----:B------:R-:W-:Y:S01]  /*e920*/  STG.E.U8 desc[UR20][R114.64], R233 ;  /* 0x000000e972007986 */ /* 0x000fe2000c101114 */
[-C--:B------:R-:W-:Y:S02]  /*e930*/  LEA.HI.X.SX32 R51, R249, R11.reuse, 0x1, P6 ;  /* 0x0000000bf9337211 */ /* 0x080fe400030f0eff */
[CC--:B------:R-:W-:Y:S01]  /*e940*/  IADD3 R52, P4, R251.reuse, R10.reuse, RZ ;  /* 0x0000000afb347210 */ /* 0x0c0fe20007f9e0ff */
        /* <DEDUP_REMOVED lines=42> */
[----:B------:R0:W-:Y:S01]  /*ebf0*/  STG.E.U8 desc[UR20][R22.64], R121 ;  /* 0x0000007916007986 */ /* 0x0001e2000c101114 */
[-C--:B------:R-:W-:Y:S02]  /*ec00*/  LEA.HI.X.SX32 R81, R86, R11.reuse, 0x1, P6 ;  /* 0x0000000b56517211 */ /* 0x080fe400030f0eff */
[-C--:B------:R-:W-:Y:S01]  /*ec10*/  IADD3 R82, P4, R142, R10.reuse, RZ ;  /* 0x0000000a8e527210 */ /* 0x080fe20007f9e0ff */
[----:B------:R1:W-:Y:S01]  /*ec20*/  STG.E.U8 desc[UR20][R24.64], R235 ;  /* 0x000000eb18007986 */ /* 0x0003e2000c101114 */
[-C--:B------:R-:W-:Y:S02]  /*ec30*/  IADD3 R84, P5, R144, R10.reuse, RZ ;  /* 0x0000000a90547210 */ /* 0x080fe40007fbe0ff */
[----:B------:R-:W-:Y:S01]  /*ec40*/  IADD3 R86, P6, R146, R10, RZ ;  /* 0x0000000a92567210 */ /* 0x000fe20007fde0ff */
[----:B------:R2:W-:Y:S01]  /*ec50*/  STG.E.U8 desc[UR20][R26.64], R231 ;  /* 0x000000e71a007986 */ /* 0x0005e2000c101114 */
[----:B------:R-:W-:-:S02]  /*ec60*/  LEA.HI.X.SX32 R83, R142, R11, 0x1, P4 ;  /* 0x0000000b8e537211 */ /* 0x000fc400020f0eff */
[-C--:B------:R-:W-:Y:S01]  /*ec70*/  LEA.HI.X.SX32 R85, R144, R11.reuse, 0x1, P5 ;  /* 0x0000000b90557211 */ /* 0x080fe200028f0eff */
[----:B------:R3:W-:Y:S01]  /*ec80*/  STG.E.U8 desc[UR20][R28.64], R229 ;  /* 0x000000e51c007986 */ /* 0x0007e2000c101114 */
[----:B------:R-:W-:Y:S02]  /*ec90*/  LEA.HI.X.SX32 R87, R146, R11, 0x1, P6 ;  /* 0x0000000b92577211 */ /* 0x000fe400030f0eff */
[C---:B0-----:R-:W-:Y:S01]  /*eca0*/  PRMT R23, R13.reuse, 0x7773, RZ ;  /* 0x000077730d177816 */ /* 0x041fe200000000ff */
[----:B------:R0:W-:Y:S01]  /*ecb0*/  STG.E.U8 desc[UR20][R30.64], R215 ;  /* 0x000000d71e007986 */ /* 0x0001e2000c101114 */
[----:B-1----:R-:W-:Y:S02]  /*ecc0*/  PRMT R25, R13, 0x7772, RZ ;  /* 0x000077720d197816 */ /* 0x002fe400000000ff */
[----:B------:R-:W-:Y:S01]  /*ecd0*/  PRMT R11, R14, 0x7770, RZ ;  /* 0x000077700e0b7816 */ /* 0x000fe200000000ff */
[----:B------:R1:W-:Y:S01]  /*ece0*/  STG.E.U8 desc[UR20][R32.64], R213 ;  /* 0x000000d520007986 */ /* 0x0003e2000c101114 */
[----:B------:R-:W-:-:S02]  /*ecf0*/  PRMT R17, R15, 0x7772, RZ ;  /* 0x000077720f117816 */ /* 0x000fc400000000ff */
[C---:B--2---:R-:W-:Y:S01]  /*ed00*/  PRMT R27, R12.reuse, 0x7773, RZ ;  /* 0x000077730c1b7816 */ /* 0x044fe200000000ff */
[----:B------:R2:W-:Y:S01]  /*ed10*/  STG.E.U8 desc[UR20][R34.64], R199 ;  /* 0x000000c722007986 */ /* 0x0005e2000c101114 */
[----:B---3--:R-:W-:Y:S02]  /*ed20*/  PRMT R29, R12, 0x7772, RZ ;  /* 0x000077720c1d7816 */ /* 0x008fe400000000ff */
[C---:B------:R-:W-:Y:S01]  /*ed30*/  PRMT R21, R14.reuse, 0x7772, RZ ;  /* 0x000077720e157816 */ /* 0x040fe200000000ff */
[----:B------:R3:W-:Y:S01]  /*ed40*/  STG.E.U8 desc[UR20][R36.64], R197 ;  /* 0x000000c524007986 */ /* 0x0007e2000c101114 */
[----:B0-----:R-:W-:Y:S02]  /*ed50*/  PRMT R31, R15, 0x7771, RZ ;  /* 0x000077710f1f7816 */ /* 0x001fe400000000ff */
[C---:B------:R-:W-:Y:S01]  /*ed60*/  PRMT R19, R14.reuse, 0x7773, RZ ;  /* 0x000077730e137816 */ /* 0x040fe200000000ff */
[----:B------:R0:W-:Y:S01]  /*ed70*/  STG.E.U8 desc[UR20][R38.64], R187 ;  /* 0x000000bb26007986 */ /* 0x0001e2000c101114 */
[----:B-1----:R-:W-:-:S02]  /*ed80*/  PRMT R33, R14, 0x7771, RZ ;  /* 0x000077710e217816 */ /* 0x002fc400000000ff */
[----:B------:R-:W-:Y:S01]  /*ed90*/  FSEL R9, R9, -INF , P2 ;  /* 0xff80000009097808 */ /* 0x000fe20001000000 */
[----:B------:R1:W-:Y:S01]  /*eda0*/  STG.E.U8 desc[UR20][R40.64], R227 ;  /* 0x000000e328007986 */ /* 0x0003e2000c101114 */
[C---:B--2---:R-:W-:Y:S02]  /*edb0*/  PRMT R35, R13.reuse, 0x7771, RZ ;  /* 0x000077710d237816 */ /* 0x044fe400000000ff */
[----:B------:R-:W-:Y:S01]  /*edc0*/  FSEL R116, R116, -INF , P1 ;  /* 0xff80000074747808 */ /* 0x000fe20000800000 */
[----:B------:R-:W-:Y:S01]  /*edd0*/  STG.E.U8 desc[UR20][R42.64], R225 ;  /* 0x000000e12a007986 */ /* 0x000fe2000c101114 */
[----:B---3--:R-:W-:Y:S01]  /*ede0*/  PRMT R37, R13, 0x7770, RZ ;  /* 0x000077700d257816 */ /* 0x008fe200000000ff */
[----:B------:R-:W-:Y:S01]  /*edf0*/  FFMA R9, R9, 0.69314718246459960938, R6 ;  /* 0x3f31721809097823 */ /* 0x000fe20000000006 */
[C---:B------:R-:W-:Y:S01]  /*ee00*/  PRMT R13, R15.reuse, 0x7773, RZ ;  /* 0x000077730f0d7816 */ /* 0x040fe200000000ff */
[----:B------:R-:W-:Y:S01]  /*ee10*/  STG.E.U8 desc[UR20][R44.64], R211 ;  /* 0x000000d32c007986 */ /* 0x000fe2000c101114 */
[----:B0-----:R-:W-:Y:S01]  /*ee20*/  PRMT R39, R12, 0x7771, RZ ;  /* 0x000077710c277816 */ /* 0x001fe200000000ff */
[----:B------:R-:W-:Y:S01]  /*ee30*/  FFMA R116, R116, 0.69314718246459960938, R7 ;  /* 0x3f31721874747823 */ /* 0x000fe20000000007 */
[----:B------:R-:W-:Y:S01]  /*ee40*/  PRMT R15, R15, 0x7770, RZ ;  /* 0x000077700f0f7816 */ /* 0x000fe200000000ff */
[----:B------:R-:W-:Y:S01]  /*ee50*/  STG.E.U8 desc[UR20][R46.64], R209 ;  /* 0x000000d12e007986 */ /* 0x000fe2000c101114 */
[----:B-1----:R-:W-:Y:S01]  /*ee60*/  PRMT R41, R12, 0x7770, RZ ;  /* 0x000077700c297816 */ /* 0x002fe200000000ff */
[----:B------:R-:W0:Y:S01]  /*ee70*/  LDC.64 R6, c[0x0][0x230] ;  /* 0x00008c00ff067b82 */ /* 0x000e220000000a00 */
[----:B------:R-:W-:Y:S01]  /*ee80*/  FSEL R120, R120, -INF , P0 ;  /* 0xff80000078787808 */ /* 0x000fe20000000000 */
[----:B------:R-:W-:Y:S01]  /*ee90*/  STG.E.U8 desc[UR20][R48.64], R195 ;  /* 0x000000c330007986 */ /* 0x000fe2000c101114 */
[----:B------:R-:W-:-:S03]  /*eea0*/  LOP3.LUT R2, R2, 0xf8, RZ, 0xc0, !PT ;  /* 0x000000f802027812 */ /* 0x000fc600078ec0ff */
[----:B------:R-:W-:Y:S01]  /*eeb0*/  STG.E.U8 desc[UR20][R50.64], R193 ;  /* 0x000000c132007986 */ /* 0x000fe2000c101114 */
[----:B------:R-:W-:Y:S01]  /*eec0*/  FFMA R117, R120, 0.69314718246459960938, R5 ;  /* 0x3f31721878757823 */ /* 0x000fe20000000005 */
[----:B------:R-:W-:Y:S02]  /*eed0*/  IMAD.SHL.U32 R5, R216, 0x4, RZ ;  /* 0x00000004d8057824 */ /* 0x000fe400078e00ff */
[----:B------:R-:W-:Y:S04]  /*eee0*/  STG.E.U8 desc[UR20][R52.64], R185 ;  /* 0x000000b934007986 */ /* 0x000fe8000c101114 */
[----:B------:R-:W-:Y:S04]  /*eef0*/  STG.E.U8 desc[UR20][R54.64], R183 ;  /* 0x000000b736007986 */ /* 0x000fe8000c101114 */
[----:B------:R-:W-:Y:S04]  /*ef00*/  STG.E.U8 desc[UR20][R56.64], R41 ;  /* 0x0000002938007986 */ /* 0x000fe8000c101114 */
[----:B------:R-:W-:Y:S01]  /*ef10*/  STG.E.U8 desc[UR20][R58.64], R39 ;  /* 0x000000273a007986 */ /* 0x000fe2000c101114 */
[----:B0-----:R-:W-:-:S03]  /*ef20*/  IADD3 R4, P0, P1, R5, UR6, R6 ;  /* 0x0000000605047c10 */ /* 0x001fc6000f91e006 */
[----:B------:R-:W-:Y:S04]  /*ef30*/  STG.E.U8 desc[UR20][R60.64], R37 ;  /* 0x000000253c007986 */ /* 0x000fe8000c101114 */
[----:B------:R-:W-:Y:S04]  /*ef40*/  STG.E.U8 desc[UR20][R62.64], R35 ;  /* 0x000000233e007986 */ /* 0x000fe8000c101114 */
[----:B------:R0:W-:Y:S04]  /*ef50*/  STG.E.U8 desc[UR20][R64.64], R11 ;  /* 0x0000000b40007986 */ /* 0x0001e8000c101114 */
[----:B------:R-:W-:Y:S04]  /*ef60*/  STG.E.U8 desc[UR20][R66.64], R33 ;  /* 0x0000002142007986 */ /* 0x000fe8000c101114 */
[----:B------:R-:W-:Y:S04]  /*ef70*/  STG.E.U8 desc[UR20][R68.64], R15 ;  /* 0x0000000f44007986 */ /* 0x000fe8000c101114 */
[----:B------:R-:W-:Y:S01]  /*ef80*/  STG.E.U8 desc[UR20][R70.64], R31 ;  /* 0x0000001f46007986 */ /* 0x000fe2000c101114 */
[----:B0-----:R-:W-:Y:S01]  /*ef90*/  FSEL R11, R0, -INF , P3 ;  /* 0xff800000000b7808 */ /* 0x001fe20001800000 */
[----:B------:R-:W-:-:S02]  /*efa0*/  IMAD.HI R0, R216, 0x4, RZ ;  /* 0x00000004d8007827 */ /* 0x000fc400078e02ff */
[----:B------:R-:W-:Y:S02]  /*efb0*/  STG.E.U8 desc[UR20][R72.64], R29 ;  /* 0x0000001d48007986 */ /* 0x000fe4000c101114 */
[----:B------:R-:W-:Y:S01]  /*efc0*/  FFMA R8, R11, 0.69314718246459960938, R8 ;  /* 0x3f3172180b087823 */ /* 0x000fe20000000008 */
[----:B------:R-:W-:Y:S01]  /*efd0*/  IADD3.X R5, R0, UR5, R7, P0, P1 ;  /* 0x0000000500057c10 */ /* 0x000fe200087e2407 */
[----:B------:R-:W-:Y:S04]  /*efe0*/  STG.E.U8 desc[UR20][R74.64], R27 ;  /* 0x0000001b4a007986 */ /* 0x000fe8000c101114 */
[----:B------:R-:W-:Y:S04]  /*eff0*/  STG.E.U8 desc[UR20][R76.64], R25 ;  /* 0x000000194c007986 */ /* 0x000fe8000c101114 */
[----:B------:R-:W-:Y:S04]  /*f000*/  STG.E.U8 desc[UR20][R78.64], R23 ;  /* 0x000000174e007986 */ /* 0x000fe8000c101114 */
[----:B------:R-:W-:Y:S04]  /*f010*/  STG.E.U8 desc[UR20][R80.64], R21 ;  /* 0x0000001550007986 */ /* 0x000fe8000c101114 */
[----:B------:R-:W-:Y:S04]  /*f020*/  STG.E.U8 desc[UR20][R82.64], R19 ;  /* 0x0000001352007986 */ /* 0x000fe8000c101114 */
[----:B------:R-:W-:Y:S04]  /*f030*/  STG.E.U8 desc[UR20][R84.64], R17 ;  /* 0x0000001154007986 */ /* 0x000fe8000c101114 */
[----:B------:R-:W-:Y:S01]  /*f040*/  STG.E.U8 desc[UR20][R86.64], R13 ;  /* 0x0000000d56007986 */ /* 0x000fe2000c101114 */
[----:B------:R-:W-:Y:S06]  /*f050*/  BAR.SYNC.DEFER_BLOCKING 0x0 ;  /* 0x0000000000007b1d */ /* 0x000fec0000010000 */
[----:B------:R-:W-:Y:S04]  /*f060*/  STS.64 [R2+UR17], R8 ;  /* 0x0000000802007988 */ /* 0x000fe80008000a11 */
[----:B------:R-:W-:Y:S01]  /*f070*/  STS.64 [R2+UR17+0x100], R116 ;  /* 0x0001007402007988 */ /* 0x000fe20008000a11 */
[----:B------:R-:W-:Y:S06]  /*f080*/  BAR.SYNC.DEFER_BLOCKING 0x0 ;  /* 0x0000000000007b1d */ /* 0x000fec0000010000 */
[----:B------:R-:W0:Y:S04]  /*f090*/  LDS R3, [R3] ;  /* 0x0000000003037984 */ /* 0x000e280000000800 */
[----:B0-----:R-:W-:Y:S01]  /*f0a0*/  STG.E desc[UR20][R4.64], R3 ;  /* 0x0000000304007986 */ /* 0x001fe2000c101914 */
[----:B------:R-:W-:Y:S05]  /*f0b0*/  EXIT ;  /* 0x000000000000794d */ /* 0x000fea0003800000 */
.L_x_2:
[----:B------:R-:W-:-:S00]  /*f0c0*/  BRA `(.L_x_2) ;  /* 0xfffffffc00fc7947 */ /* 0x000fc0000383ffff */
[----:B------:R-:W-:-:S00]  /*f0d0*/  NOP ;  /* 0x0000000000007918 */ /* 0x000fc00000000000 */
        /* <DEDUP_REMOVED lines=10> */
.L_x_3:


//--------------------- .nv.global.init           --------------------------
	.section	.nv.global.init,"aw",@progbits
.nv.global.init:
	.type		_$_str,@object
	.size		_$_str,(.L_0 - _$_str)
_$_str:
        /*0000*/ 	.byte	0x5f, 0x5f, 0x43, 0x55, 0x44, 0x41, 0x5f, 0x46, 0x54, 0x5a, 0x00
.L_0:


//--------------------- .nv.shared.attn_fwd       --------------------------
	.section	.nv.shared.attn_fwd,"aw",@nobits
	.sectionflags	@""
	.align	16
	.zero		1024


//--------------------- .nv.shared.reserved.0     --------------------------
	.section	.nv.shared.reserved.0,"aw",@nobits
	.weak		__nv_reservedSMEM_offset_0_alias
	.size		__nv_reservedSMEM_offset_0_alias, 0, 0
	.other		__nv_reservedSMEM_offset_0_alias,@"STO_CUDA_RESERVED_SHARED STV_DEFAULT"
__nv_reservedSMEM_offset_0_alias:
	.zero		0


//--------------------- .nv.constant0.attn_fwd    --------------------------
	.section	.nv.constant0.attn_fwd,"a",@progbits
	.sectionflags	@""
	.align	4
.nv.constant0.attn_fwd:
	.zero		664


//--------------------- SYMBOLS --------------------------

	.type		.nv.reservedSmem.offset0,@object
	.size		.nv.reservedSmem.offset0,0x4
